	.target	sm_90a

	.elftype	@"ET_EXEC"


//--------------------- .note.nv.tkinfo           --------------------------
	.section	.note.nv.tkinfo,"",@"SHT_NOTE"
	.sectionflags	@"SHF_NOTE_NV_TKINFO"
	.tkinfo
        /*0018*/ 	.word	0x00000002
        /*0030*/ 	.string	""
        /*0030*/ 	.string	"ptxas"
        /*0030*/ 	.string	"Cuda compilation tools, release 13.0, V13.0.88"
        /*0030*/ 	.string	"Build cuda_13.0.r13.0/compiler.36424714_0"
        /*0030*/ 	.string	"-arch sm_90a -m 64 "



//--------------------- .note.nv.cuinfo           --------------------------
	.section	.note.nv.cuinfo,"",@"SHT_NOTE"
	.sectionflags	@"SHF_NOTE_NV_CUINFO"
        /*0018*/ 	.short	0x0002
        /*001a*/ 	.short	0x005a
        /*001c*/ 	.short	0x0082
	.zero		2


//--------------------- .nv.info                  --------------------------
	.section	.nv.info,"",@"SHT_CUDA_INFO"
	.align	4


	//----- nvinfo : EIATTR_REGCOUNT
	.align		4
        /*0000*/ 	.byte	0x04, 0x2f
        /*0002*/ 	.short	(.L_15 - .L_14)
	.align		4
.L_14:
        /*0004*/ 	.word	index@(_ZN7cutlass13device_kernelINS_4gemm6kernel13GemmUniversalIN4cute5tupleIJiiiiEEENS1_10collective13CollectiveMmaINS1_34MainloopSm90TmaGmmaWarpSpecializedILi4ENS5_IJNS4_1CILi1EEENSA_ILi2EEESB_EEENS1_32KernelTmaWarpSpecializedPingpongEEENS5_IJNSA_ILi64EEENSA_ILi128EEESG_EEENS_6half_tENS5_IJlSB_lEEESJ_SK_NS4_8TiledMMAINS4_8MMA_AtomIJNS4_4SM904GMMA26MMA_64x128x16_F32F16F16_SSILNSO_5MajorE0ELSQ_0ELNSO_7ScaleInE1ELSR_1EEEEEENS4_6LayoutINS5_IJSB_SB_SB_EEENS5_IJNSA_ILi0EEESW_SW_EEEEENS5_IJNS4_10UnderscoreESZ_SZ_EEEEENS4_23SM90_TMA_LOAD_MULTICASTENS4_14ComposedLayoutINS4_7SwizzleILi3ELi4ELi3EEENS4_18smem_ptr_flag_bitsILi16EEENSU_INS5_IJNSA_ILi8EEESG_EEENS5_IJSG_SB_EEEEEEEvNS4_8identityENS4_13SM90_TMA_LOADES1C_vS1D_EENS_8epilogue10collective6detail29Sm90TmaWarpSpecializedAdapterINS1H_15DefaultEpilogueISJ_SK_SK_NS1G_6thread17LinearCombinationISJ_Li1EffLNS1L_9ScaleType4KindE0ELNS_15FloatRoundStyleE2ESJ_EENS1_15EpilogueDefaultEEEEEvvEEEEvNT_6ParamsE)
        /*0008*/ 	.word	0x000000a8


	//----- nvinfo : EIATTR_FRAME_SIZE
	.align		4
.L_15:
        /*000c*/ 	.byte	0x04, 0x11
        /*000e*/ 	.short	(.L_17 - .L_16)
	.align		4
.L_16:
        /*0010*/ 	.word	index@(_ZN7cutlass13device_kernelINS_4gemm6kernel13GemmUniversalIN4cute5tupleIJiiiiEEENS1_10collective13CollectiveMmaINS1_34MainloopSm90TmaGmmaWarpSpecializedILi4ENS5_IJNS4_1CILi1EEENSA_ILi2EEESB_EEENS1_32KernelTmaWarpSpecializedPingpongEEENS5_IJNSA_ILi64EEENSA_ILi128EEESG_EEENS_6half_tENS5_IJlSB_lEEESJ_SK_NS4_8TiledMMAINS4_8MMA_AtomIJNS4_4SM904GMMA26MMA_64x128x16_F32F16F16_SSILNSO_5MajorE0ELSQ_0ELNSO_7ScaleInE1ELSR_1EEEEEENS4_6LayoutINS5_IJSB_SB_SB_EEENS5_IJNSA_ILi0EEESW_SW_EEEEENS5_IJNS4_10UnderscoreESZ_SZ_EEEEENS4_23SM90_TMA_LOAD_MULTICASTENS4_14ComposedLayoutINS4_7SwizzleILi3ELi4ELi3EEENS4_18smem_ptr_flag_bitsILi16EEENSU_INS5_IJNSA_ILi8EEESG_EEENS5_IJSG_SB_EEEEEEEvNS4_8identityENS4_13SM90_TMA_LOADES1C_vS1D_EENS_8epilogue10collective6detail29Sm90TmaWarpSpecializedAdapterINS1H_15DefaultEpilogueISJ_SK_SK_NS1G_6thread17LinearCombinationISJ_Li1EffLNS1L_9ScaleType4KindE0ELNS_15FloatRoundStyleE2ESJ_EENS1_15EpilogueDefaultEEEEEvvEEEEvNT_6ParamsE)
        /*0014*/ 	.word	0x00000000


	//----- nvinfo : EIATTR_MIN_STACK_SIZE
	.align		4
.L_17:
        /*0018*/ 	.byte	0x04, 0x12
        /*001a*/ 	.short	(.L_19 - .L_18)
	.align		4
.L_18:
        /*001c*/ 	.word	index@(_ZN7cutlass13device_kernelINS_4gemm6kernel13GemmUniversalIN4cute5tupleIJiiiiEEENS1_10collective13CollectiveMmaINS1_34MainloopSm90TmaGmmaWarpSpecializedILi4ENS5_IJNS4_1CILi1EEENSA_ILi2EEESB_EEENS1_32KernelTmaWarpSpecializedPingpongEEENS5_IJNSA_ILi64EEENSA_ILi128EEESG_EEENS_6half_tENS5_IJlSB_lEEESJ_SK_NS4_8TiledMMAINS4_8MMA_AtomIJNS4_4SM904GMMA26MMA_64x128x16_F32F16F16_SSILNSO_5MajorE0ELSQ_0ELNSO_7ScaleInE1ELSR_1EEEEEENS4_6LayoutINS5_IJSB_SB_SB_EEENS5_IJNSA_ILi0EEESW_SW_EEEEENS5_IJNS4_10UnderscoreESZ_SZ_EEEEENS4_23SM90_TMA_LOAD_MULTICASTENS4_14ComposedLayoutINS4_7SwizzleILi3ELi4ELi3EEENS4_18smem_ptr_flag_bitsILi16EEENSU_INS5_IJNSA_ILi8EEESG_EEENS5_IJSG_SB_EEEEEEEvNS4_8identityENS4_13SM90_TMA_LOADES1C_vS1D_EENS_8epilogue10collective6detail29Sm90TmaWarpSpecializedAdapterINS1H_15DefaultEpilogueISJ_SK_SK_NS1G_6thread17LinearCombinationISJ_Li1EffLNS1L_9ScaleType4KindE0ELNS_15FloatRoundStyleE2ESJ_EENS1_15EpilogueDefaultEEEEEvvEEEEvNT_6ParamsE)
        /*0020*/ 	.word	0x00000000
.L_19:


//--------------------- .nv.compat                --------------------------
	.section	.nv.compat,"",@"SHT_CUDA_COMPAT_INFO"
	.align	4
        /*0000*/ 	.byte	0x02, 0x09, 0x01, 0x00, 0x02, 0x02, 0x04, 0x00, 0x02, 0x05, 0x05, 0x00, 0x03, 0x07, 0x01, 0x01
        /*0010*/ 	.byte	0x02, 0x03, 0x01, 0x00, 0x02, 0x06, 0x01, 0x00, 0x04, 0x0b, 0x08, 0x00, 0x00, 0x00, 0x00, 0x00
        /*0020*/ 	.byte	0x00, 0x00, 0x00, 0x00


//--------------------- .nv.info._ZN7cutlass13device_kernelINS_4gemm6kernel13GemmUniversalIN4cute5tupleIJiiiiEEENS1_10collective13CollectiveMmaINS1_34MainloopSm90TmaGmmaWarpSpecializedILi4ENS5_IJNS4_1CILi1EEENSA_ILi2EEESB_EEENS1_32KernelTmaWarpSpecializedPingpongEEENS5_IJNSA_ILi64EEENSA_ILi128EEESG_EEENS_6half_tENS5_IJlSB_lEEESJ_SK_NS4_8TiledMMAINS4_8MMA_AtomIJNS4_4SM904GMMA26MMA_64x128x16_F32F16F16_SSILNSO_5MajorE0ELSQ_0ELNSO_7ScaleInE1ELSR_1EEEEEENS4_6LayoutINS5_IJSB_SB_SB_EEENS5_IJNSA_ILi0EEESW_SW_EEEEENS5_IJNS4_10UnderscoreESZ_SZ_EEEEENS4_23SM90_TMA_LOAD_MULTICASTENS4_14ComposedLayoutINS4_7SwizzleILi3ELi4ELi3EEENS4_18smem_ptr_flag_bitsILi16EEENSU_INS5_IJNSA_ILi8EEESG_EEENS5_IJSG_SB_EEEEEEEvNS4_8identityENS4_13SM90_TMA_LOADES1C_vS1D_EENS_8epilogue10collective6detail29Sm90TmaWarpSpecializedAdapterINS1H_15DefaultEpilogueISJ_SK_SK_NS1G_6thread17LinearCombinationISJ_Li1EffLNS1L_9ScaleType4KindE0ELNS_15FloatRoundStyleE2ESJ_EENS1_15EpilogueDefaultEEEEEvvEEEEvNT_6ParamsE --------------------------
	.section	.nv.info._ZN7cutlass13device_kernelINS_4gemm6kernel13GemmUniversalIN4cute5tupleIJiiiiEEENS1_10collective13CollectiveMmaINS1_34MainloopSm90TmaGmmaWarpSpecializedILi4ENS5_IJNS4_1CILi1EEENSA_ILi2EEESB_EEENS1_32KernelTmaWarpSpecializedPingpongEEENS5_IJNSA_ILi64EEENSA_ILi128EEESG_EEENS_6half_tENS5_IJlSB_lEEESJ_SK_NS4_8TiledMMAINS4_8MMA_AtomIJNS4_4SM904GMMA26MMA_64x128x16_F32F16F16_SSILNSO_5MajorE0ELSQ_0ELNSO_7ScaleInE1ELSR_1EEEEEENS4_6LayoutINS5_IJSB_SB_SB_EEENS5_IJNSA_ILi0EEESW_SW_EEEEENS5_IJNS4_10UnderscoreESZ_SZ_EEEEENS4_23SM90_TMA_LOAD_MULTICASTENS4_14ComposedLayoutINS4_7SwizzleILi3ELi4ELi3EEENS4_18smem_ptr_flag_bitsILi16EEENSU_INS5_IJNSA_ILi8EEESG_EEENS5_IJSG_SB_EEEEEEEvNS4_8identityENS4_13SM90_TMA_LOADES1C_vS1D_EENS_8epilogue10collective6detail29Sm90TmaWarpSpecializedAdapterINS1H_15DefaultEpilogueISJ_SK_SK_NS1G_6thread17LinearCombinationISJ_Li1EffLNS1L_9ScaleType4KindE0ELNS_15FloatRoundStyleE2ESJ_EENS1_15EpilogueDefaultEEEEEvvEEEEvNT_6ParamsE,"",@"SHT_CUDA_INFO"
	.sectionflags	@""
	.align	4


	//----- nvinfo : EIATTR_CUDA_API_VERSION
	.align		4
        /*0000*/ 	.byte	0x04, 0x37
        /*0002*/ 	.short	(.L_21 - .L_20)
.L_20:
        /*0004*/ 	.word	0x00000082


	//----- nvinfo : EIATTR_KPARAM_INFO
	.align		4
.L_21:
        /*0008*/ 	.byte	0x04, 0x17
        /*000a*/ 	.short	(.L_23 - .L_22)
.L_22:
        /*000c*/ 	.word	0x00000000
        /*0010*/ 	.short	0x0000
        /*0012*/ 	.short	0x0070
        /*0014*/ 	.byte	0x00, 0xf0, 0x01, 0x10


	//----- nvinfo : EIATTR_SPARSE_MMA_MASK
	.align		4
.L_23:
        /*0018*/ 	.byte	0x03, 0x50
        /*001a*/ 	.short	0x0000


	//----- nvinfo : EIATTR_MAXREG_COUNT
	.align		4
        /*001c*/ 	.byte	0x03, 0x1b
        /*001e*/ 	.short	0x00a8


	//----- nvinfo : EIATTR_NUM_BARRIERS
	.align		4
        /*0020*/ 	.byte	0x02, 0x4c
        /*0022*/ 	.byte	0x01
	.zero		1


	//----- nvinfo : EIATTR_EXTERNS
	.align		4
        /*0024*/ 	.byte	0x04, 0x0f
        /*0026*/ 	.short	(.L_25 - .L_24)


	//   ....[0]....
	.align		4
.L_24:
        /*0028*/ 	.word	index@(__assertfail)


	//----- nvinfo : EIATTR_MERCURY_ISA_VERSION
	.align		4
.L_25:
        /*002c*/ 	.byte	0x03, 0x5f
        /*002e*/ 	.short	0x0101


	//----- nvinfo : EIATTR_INT_WARP_WIDE_INSTR_OFFSETS
	.align		4
        /*0030*/ 	.byte	0x04, 0x31
        /*0032*/ 	.short	(.L_27 - .L_26)


	//   ....[0]....
.L_26:
        /*0034*/ 	.word	0x00000590


	//   ....[1]....
        /*0038*/ 	.word	0x000005d0


	//   ....[2]....
        /*003c*/ 	.word	0x00000660


	//   ....[3]....
        /*0040*/ 	.word	0x00000690


	//   ....[4]....
        /*0044*/ 	.word	0x000006d0


	//   ....[5]....
        /*0048*/ 	.word	0x000006e0


	//   ....[6]....
        /*004c*/ 	.word	0x000007a0


	//   ....[7]....
        /*0050*/ 	.word	0x00000800


	//   ....[8]....
        /*0054*/ 	.word	0x000021b0


	//----- nvinfo : EIATTR_COOP_GROUP_MASK_REGIDS
	.align		4
.L_27:
        /*0058*/ 	.byte	0x04, 0x29
        /*005a*/ 	.short	(.L_29 - .L_28)


	//   ....[0]....
.L_28:
        /*005c*/ 	.word	0xffffffff


	//   ....[1]....
        /*0060*/ 	.word	0xffffffff


	//   ....[2]....
        /*0064*/ 	.word	0xffffffff


	//   ....[3]....
        /*0068*/ 	.word	0xffffffff


	//   ....[4]....
        /*006c*/ 	.word	0xffffffff


	//   ....[5]....
        /*0070*/ 	.word	0xffffffff


	//   ....[6]....
        /*0074*/ 	.word	0xffffffff


	//----- nvinfo : EIATTR_COOP_GROUP_INSTR_OFFSETS
	.align		4
.L_29:
        /*0078*/ 	.byte	0x04, 0x28
        /*007a*/ 	.short	(.L_31 - .L_30)


	//   ....[0]....
.L_30:
        /*007c*/ 	.word	0x00000060


	//   ....[1]....
        /*0080*/ 	.word	0x00000080


	//   ....[2]....
        /*0084*/ 	.word	0x00000180


	//   ....[3]....
        /*0088*/ 	.word	0x000003b0


	//   ....[4]....
        /*008c*/ 	.word	0x000003f0


	//   ....[5]....
        /*0090*/ 	.word	0x000004e0


	//   ....[6]....
        /*0094*/ 	.word	0x00000910


	//----- nvinfo : EIATTR_REG_RECONFIG
	.align		4
.L_31:
        /*0098*/ 	.byte	0x01, 0x54
	.zero		2


	//----- nvinfo : EIATTR_SYSCALL_OFFSETS
	.align		4
        /*009c*/ 	.byte	0x04, 0x46
        /*009e*/ 	.short	(.L_33 - .L_32)


	//   ....[0]....
.L_32:
        /*00a0*/ 	.word	0x00001940


	//----- nvinfo : EIATTR_MBARRIER_INSTR_OFFSETS
	.align		4
.L_33:
        /*00a4*/ 	.byte	0x04, 0x39
        /*00a6*/ 	.short	(.L_35 - .L_34)


	//   ....[0]....
.L_34:
        /*00a8*/ 	.word	0x00000320
        /*00ac*/ 	.word	0x000000ff
        /*00b0*/ 	.word	0x00000000
        /*00b4*/ 	.short	0x0100
        /*00b6*/ 	.byte	0x07
	.zero		1


	//   ....[1]....
        /*00b8*/ 	.word	0x00000330
        /*00bc*/ 	.word	0x000000ff
        /*00c0*/ 	.word	0x00000020
        /*00c4*/ 	.short	0x0100
        /*00c6*/ 	.byte	0x07
	.zero		1


	//   ....[2]....
        /*00c8*/ 	.word	0x00000340
        /*00cc*/ 	.word	0x000000ff
        /*00d0*/ 	.word	0x00000008
        /*00d4*/ 	.short	0x0100
        /*00d6*/ 	.byte	0x07
	.zero		1


	//   ....[3]....
        /*00d8*/ 	.word	0x00000350
        /*00dc*/ 	.word	0x000000ff
        /*00e0*/ 	.word	0x00000028
        /*00e4*/ 	.short	0x0100
        /*00e6*/ 	.byte	0x07
	.zero		1


	//   ....[4]....
        /*00e8*/ 	.word	0x00000360
        /*00ec*/ 	.word	0x000000ff
        /*00f0*/ 	.word	0x00000010
        /*00f4*/ 	.short	0x0100
        /*00f6*/ 	.byte	0x07
	.zero		1


	//   ....[5]....
        /*00f8*/ 	.word	0x00000370
        /*00fc*/ 	.word	0x000000ff
        /*0100*/ 	.word	0x00000030
        /*0104*/ 	.short	0x0100
        /*0106*/ 	.byte	0x07
	.zero		1


	//   ....[6]....
        /*0108*/ 	.word	0x00000380
        /*010c*/ 	.word	0x000000ff
        /*0110*/ 	.word	0x00000018
        /*0114*/ 	.short	0x0100
        /*0116*/ 	.byte	0x07
	.zero		1


	//   ....[7]....
        /*0118*/ 	.word	0x00000390
        /*011c*/ 	.word	0x000000ff
        /*0120*/ 	.word	0x00000038
        /*0124*/ 	.short	0x0100
        /*0126*/ 	.byte	0x07
	.zero		1


	//   ....[8]....
        /*0128*/ 	.word	0x000007e0
        /*012c*/ 	.word	0x000000ff
        /*0130*/ 	.word	0x00000070
        /*0134*/ 	.short	0x0100
        /*0136*/ 	.byte	0x0d
	.zero		1


	//   ....[9]....
        /*0138*/ 	.word	0x00000820
        /*013c*/ 	.word	0x000000ff
        /*0140*/ 	.word	0x00000078
        /*0144*/ 	.short	0x0100
        /*0146*/ 	.byte	0x0d
	.zero		1


	//   ....[10]....
        /*0148*/ 	.word	0x00000850
        /*014c*/ 	.word	0x000000ff
        /*0150*/ 	.word	0x00000050
        /*0154*/ 	.short	0x0100
        /*0156*/ 	.byte	0x10
	.zero		1


	//   ....[11]....
        /*0158*/ 	.word	0x000008a0
        /*015c*/ 	.word	0x000000ff
        /*0160*/ 	.word	0x00000058
        /*0164*/ 	.short	0x0100
        /*0166*/ 	.byte	0x10
	.zero		1


	//   ....[12]....
        /*0168*/ 	.word	0x000008b0
        /*016c*/ 	.word	0x000000ff
        /*0170*/ 	.word	0x00000060
        /*0174*/ 	.short	0x0100
        /*0176*/ 	.byte	0x10
	.zero		1


	//   ....[13]....
        /*0178*/ 	.word	0x000008c0
        /*017c*/ 	.word	0x000000ff
        /*0180*/ 	.word	0x00000068
        /*0184*/ 	.short	0x0100
        /*0186*/ 	.byte	0x10
	.zero		1


	//   ....[14]....
        /*0188*/ 	.word	0x00001800
        /*018c*/ 	.word	0x00000060
        /*0190*/ 	.word	0xfffffff8
        /*0194*/ 	.short	0x010a
        /*0196*/ 	.byte	0x3f
	.zero		1


	//   ....[15]....
        /*0198*/ 	.word	0x000019d0
        /*019c*/ 	.word	0x00000003
        /*01a0*/ 	.word	0x00000000
        /*01a4*/ 	.short	0x010a
        /*01a6*/ 	.byte	0x3f
	.zero		1


	//   ....[16]....
        /*01a8*/ 	.word	0x00001a30
        /*01ac*/ 	.word	0x00000003
        /*01b0*/ 	.word	0x00000000
        /*01b4*/ 	.short	0x010a
        /*01b6*/ 	.byte	0x3f
	.zero		1


	//   ....[17]....
        /*01b8*/ 	.word	0x00001d90
        /*01bc*/ 	.word	0x000000ff
        /*01c0*/ 	.word	0x00000000
        /*01c4*/ 	.short	0x010a
        /*01c6*/ 	.byte	0x04
	.zero		1


	//   ....[18]....
        /*01c8*/ 	.word	0x00001dd0
        /*01cc*/ 	.word	0x000000ff
        /*01d0*/ 	.word	0x00000000
        /*01d4*/ 	.short	0x010a
        /*01d6*/ 	.byte	0x04
	.zero		1


	//   ....[19]....
        /*01d8*/ 	.word	0x00002040
        /*01dc*/ 	.word	0x00000005
        /*01e0*/ 	.word	0x00000000
        /*01e4*/ 	.short	0x0101
        /*01e6*/ 	.byte	0x3f
	.zero		1


	//   ....[20]....
        /*01e8*/ 	.word	0x00002140
        /*01ec*/ 	.word	0x00000065
        /*01f0*/ 	.word	0x00000000
        /*01f4*/ 	.short	0x0101
        /*01f6*/ 	.byte	0x32
	.zero		1


	//   ....[21]....
        /*01f8*/ 	.word	0x00002230
        /*01fc*/ 	.word	0x00000003
        /*0200*/ 	.word	0x00000000
        /*0204*/ 	.short	0x0101
        /*0206*/ 	.byte	0x3f
	.zero		1


	//   ....[22]....
        /*0208*/ 	.word	0x00002290
        /*020c*/ 	.word	0x00000060
        /*0210*/ 	.word	0x00000008
        /*0214*/ 	.short	0x010a
        /*0216*/ 	.byte	0x3f
	.zero		1


	//   ....[23]....
        /*0218*/ 	.word	0x00006380
        /*021c*/ 	.word	0x00000061
        /*0220*/ 	.word	0x00000000
        /*0224*/ 	.short	0x0101
        /*0226*/ 	.byte	0x32
	.zero		1


	//   ....[24]....
        /*0228*/ 	.word	0x00006dd0
        /*022c*/ 	.word	0x0000000c
        /*0230*/ 	.word	0x00000020
        /*0234*/ 	.short	0x010a
        /*0236*/ 	.byte	0x3f
	.zero		1


	//   ....[25]....
        /*0238*/ 	.word	0x00007210
        /*023c*/ 	.word	0x00000004
        /*0240*/ 	.word	0x00000078
        /*0244*/ 	.short	0x0101
        /*0246*/ 	.byte	0x3f
	.zero		1


	//   ....[26]....
        /*0248*/ 	.word	0x00007920
        /*024c*/ 	.word	0x00000007
        /*0250*/ 	.word	0x00000000
        /*0254*/ 	.short	0x010a
        /*0256*/ 	.byte	0x3f
	.zero		1


	//   ....[27]....
        /*0258*/ 	.word	0x000079a0
        /*025c*/ 	.word	0x00000009
        /*0260*/ 	.word	0x00000000
        /*0264*/ 	.short	0x010a
        /*0266*/ 	.byte	0x3f
	.zero		1


	//   ....[28]....
        /*0268*/ 	.word	0x00007a30
        /*026c*/ 	.word	0x00000006
        /*0270*/ 	.word	0x00000000
        /*0274*/ 	.short	0x010a
        /*0276*/ 	.byte	0x3f
	.zero		1


	//   ....[29]....
        /*0278*/ 	.word	0x00007ac0
        /*027c*/ 	.word	0x00000003
        /*0280*/ 	.word	0x00000000
        /*0284*/ 	.short	0x010a
        /*0286*/ 	.byte	0x3f
	.zero		1


	//   ....[30]....
        /*0288*/ 	.word	0x00007b20
        /*028c*/ 	.word	0x00000060
        /*0290*/ 	.word	0xfffffff8
        /*0294*/ 	.short	0x010a
        /*0296*/ 	.byte	0x3f
	.zero		1


	//   ....[31]....
        /*0298*/ 	.word	0x00007b70
        /*029c*/ 	.word	0x00000003
        /*02a0*/ 	.word	0x00000000
        /*02a4*/ 	.short	0x010a
        /*02a6*/ 	.byte	0x3f
	.zero		1


	//   ....[32]....
        /*02a8*/ 	.word	0x00007bd0
        /*02ac*/ 	.word	0x00000005
        /*02b0*/ 	.word	0x00000000
        /*02b4*/ 	.short	0x010a
        /*02b6*/ 	.byte	0x3f
	.zero		1


	//   ....[33]....
        /*02b8*/ 	.word	0x00007c20
        /*02bc*/ 	.word	0x00000060
        /*02c0*/ 	.word	0x00000008
        /*02c4*/ 	.short	0x010a
        /*02c6*/ 	.byte	0x3f
	.zero		1


	//   ....[34]....
        /*02c8*/ 	.word	0x00007cf0
        /*02cc*/ 	.word	0x0000000c
        /*02d0*/ 	.word	0x00000020
        /*02d4*/ 	.short	0x010a
        /*02d6*/ 	.byte	0x3f
	.zero		1


	//   ....[35]....
        /*02d8*/ 	.word	0x00007dc0
        /*02dc*/ 	.word	0x00000007
        /*02e0*/ 	.word	0x00000000
        /*02e4*/ 	.short	0x010a
        /*02e6*/ 	.byte	0x3f
	.zero		1


	//   ....[36]....
        /*02e8*/ 	.word	0x00007e10
        /*02ec*/ 	.word	0x00000009
        /*02f0*/ 	.word	0x00000000
        /*02f4*/ 	.short	0x010a
        /*02f6*/ 	.byte	0x3f
	.zero		1


	//   ....[37]....
        /*02f8*/ 	.word	0x00007e60
        /*02fc*/ 	.word	0x00000006
        /*0300*/ 	.word	0x00000000
        /*0304*/ 	.short	0x010a
        /*0306*/ 	.byte	0x3f
	.zero		1


	//----- nvinfo : EIATTR_NUM_MBARRIERS
	.align		4
.L_35:
        /*0308*/ 	.byte	0x03, 0x38
        /*030a*/ 	.short	0x000e


	//----- nvinfo : EIATTR_EXIT_INSTR_OFFSETS
	.align		4
        /*030c*/ 	.byte	0x04, 0x1c
        /*030e*/ 	.short	(.L_37 - .L_36)


	//   ....[0]....
.L_36:
        /*0310*/ 	.word	0x00001420


	//   ....[1]....
        /*0314*/ 	.word	0x00001480


	//   ....[2]....
        /*0318*/ 	.word	0x00006ac0


	//   ....[3]....
        /*031c*/ 	.word	0x00006af0


	//   ....[4]....
        /*0320*/ 	.word	0x00007b10


	//----- nvinfo : EIATTR_MAX_THREADS
	.align		4
.L_37:
        /*0324*/ 	.byte	0x04, 0x05
        /*0326*/ 	.short	(.L_39 - .L_38)
.L_38:
        /*0328*/ 	.word	0x00000180
        /*032c*/ 	.word	0x00000001
        /*0330*/ 	.word	0x00000001


	//----- nvinfo : EIATTR_CRS_STACK_SIZE
	.align		4
.L_39:
        /*0334*/ 	.byte	0x04, 0x1e
        /*0336*/ 	.short	(.L_41 - .L_40)
.L_40:
        /*0338*/ 	.word	0x00000000


	//----- nvinfo : EIATTR_CBANK_PARAM_SIZE
	.align		4
.L_41:
        /*033c*/ 	.byte	0x03, 0x19
        /*033e*/ 	.short	0x0470


	//----- nvinfo : EIATTR_PARAM_CBANK
	.align		4
        /*0340*/ 	.byte	0x04, 0x0a
        /*0342*/ 	.short	(.L_43 - .L_42)
	.align		4
.L_42:
        /*0344*/ 	.word	index@(.nv.constant0._ZN7cutlass13device_kernelINS_4gemm6kernel13GemmUniversalIN4cute5tupleIJiiiiEEENS1_10collective13CollectiveMmaINS1_34MainloopSm90TmaGmmaWarpSpecializedILi4ENS5_IJNS4_1CILi1EEENSA_ILi2EEESB_EEENS1_32KernelTmaWarpSpecializedPingpongEEENS5_IJNSA_ILi64EEENSA_ILi128EEESG_EEENS_6half_tENS5_IJlSB_lEEESJ_SK_NS4_8TiledMMAINS4_8MMA_AtomIJNS4_4SM904GMMA26MMA_64x128x16_F32F16F16_SSILNSO_5MajorE0ELSQ_0ELNSO_7ScaleInE1ELSR_1EEEEEENS4_6LayoutINS5_IJSB_SB_SB_EEENS5_IJNSA_ILi0EEESW_SW_EEEEENS5_IJNS4_10UnderscoreESZ_SZ_EEEEENS4_23SM90_TMA_LOAD_MULTICASTENS4_14ComposedLayoutINS4_7SwizzleILi3ELi4ELi3EEENS4_18smem_ptr_flag_bitsILi16EEENSU_INS5_IJNSA_ILi8EEESG_EEENS5_IJSG_SB_EEEEEEEvNS4_8identityENS4_13SM90_TMA_LOADES1C_vS1D_EENS_8epilogue10collective6detail29Sm90TmaWarpSpecializedAdapterINS1H_15DefaultEpilogueISJ_SK_SK_NS1G_6thread17LinearCombinationISJ_Li1EffLNS1L_9ScaleType4KindE0ELNS_15FloatRoundStyleE2ESJ_EENS1_15EpilogueDefaultEEEEEvvEEEEvNT_6ParamsE)
        /*0348*/ 	.short	0x0210
        /*034a*/ 	.short	0x0470


	//----- nvinfo : EIATTR_SW_WAR
	.align		4
.L_43:
        /*034c*/ 	.byte	0x04, 0x36
        /*034e*/ 	.short	(.L_45 - .L_44)
.L_44:
        /*0350*/ 	.word	0x00000008
.L_45:


//--------------------- .nv.callgraph             --------------------------
	.section	.nv.callgraph,"",@"SHT_CUDA_CALLGRAPH"
	.align	4
	.sectionentsize	8
	.align		4
        /*0000*/ 	.word	0x00000000
	.align		4
        /*0004*/ 	.word	0xffffffff
	.align		4
        /*0008*/ 	.word	index@(_ZN7cutlass13device_kernelINS_4gemm6kernel13GemmUniversalIN4cute5tupleIJiiiiEEENS1_10collective13CollectiveMmaINS1_34MainloopSm90TmaGmmaWarpSpecializedILi4ENS5_IJNS4_1CILi1EEENSA_ILi2EEESB_EEENS1_32KernelTmaWarpSpecializedPingpongEEENS5_IJNSA_ILi64EEENSA_ILi128EEESG_EEENS_6half_tENS5_IJlSB_lEEESJ_SK_NS4_8TiledMMAINS4_8MMA_AtomIJNS4_4SM904GMMA26MMA_64x128x16_F32F16F16_SSILNSO_5MajorE0ELSQ_0ELNSO_7ScaleInE1ELSR_1EEEEEENS4_6LayoutINS5_IJSB_SB_SB_EEENS5_IJNSA_ILi0EEESW_SW_EEEEENS5_IJNS4_10UnderscoreESZ_SZ_EEEEENS4_23SM90_TMA_LOAD_MULTICASTENS4_14ComposedLayoutINS4_7SwizzleILi3ELi4ELi3EEENS4_18smem_ptr_flag_bitsILi16EEENSU_INS5_IJNSA_ILi8EEESG_EEENS5_IJSG_SB_EEEEEEEvNS4_8identityENS4_13SM90_TMA_LOADES1C_vS1D_EENS_8epilogue10collective6detail29Sm90TmaWarpSpecializedAdapterINS1H_15DefaultEpilogueISJ_SK_SK_NS1G_6thread17LinearCombinationISJ_Li1EffLNS1L_9ScaleType4KindE0ELNS_15FloatRoundStyleE2ESJ_EENS1_15EpilogueDefaultEEEEEvvEEEEvNT_6ParamsE)
	.align		4
        /*000c*/ 	.word	index@(__assertfail)
	.align		4
        /*0010*/ 	.word	0x00000000
	.align		4
        /*0014*/ 	.word	0xfffffffe
	.align		4
        /*0018*/ 	.word	0x00000000
	.align		4
        /*001c*/ 	.word	0xfffffffd
	.align		4
        /*0020*/ 	.word	0x00000000
	.align		4
        /*0024*/ 	.word	0xfffffffc


//--------------------- .nv.constant4             --------------------------
	.section	.nv.constant4,"a",@progbits
	.align	8
	.align		8
.nv.constant4:
        /*0000*/ 	.dword	__assertfail
	.align		8
        /*0008*/ 	.dword	__unnamed_1
	.align		8
        /*0010*/ 	.dword	_ZN39_INTERNAL_9f28c702_4_k_cu_92620b57_29314cuda3std3__45__cpo5beginE
	.align		8
        /*0018*/ 	.dword	_ZN39_INTERNAL_9f28c702_4_k_cu_92620b57_29314cuda3std3__45__cpo3endE
	.align		8
        /*0020*/ 	.dword	_ZN39_INTERNAL_9f28c702_4_k_cu_92620b57_29314cuda3std3__45__cpo6cbeginE
	.align		8
        /*0028*/ 	.dword	_ZN39_INTERNAL_9f28c702_4_k_cu_92620b57_29314cuda3std3__45__cpo4cendE
	.align		8
        /*0030*/ 	.dword	_ZN39_INTERNAL_9f28c702_4_k_cu_92620b57_29314cuda3std3__441_GLOBAL__N__9f28c702_4_k_cu_92620b57_29316ignoreE
	.align		8
        /*0038*/ 	.dword	_ZN39_INTERNAL_9f28c702_4_k_cu_92620b57_29314cuda3std3__419piecewise_constructE
	.align		8
        /*0040*/ 	.dword	_ZN39_INTERNAL_9f28c702_4_k_cu_92620b57_29314cuda3std3__48in_placeE
	.align		8
        /*0048*/ 	.dword	_ZN39_INTERNAL_9f28c702_4_k_cu_92620b57_29314cuda3std6ranges3__45__cpo4swapE
	.align		8
        /*0050*/ 	.dword	_ZN39_INTERNAL_9f28c702_4_k_cu_92620b57_29314cuda3std6ranges3__45__cpo9iter_moveE
	.align		8
        /*0058*/ 	.dword	_ZN39_INTERNAL_9f28c702_4_k_cu_92620b57_29314cute7productE
	.align		8
        /*0060*/ 	.dword	_ZN39_INTERNAL_9f28c702_4_k_cu_92620b57_29314cute1_E
	.align		8
        /*0068*/ 	.dword	$str$22
	.align		8
        /*0070*/ 	.dword	$str$23


//--------------------- .text._ZN7cutlass13device_kernelINS_4gemm6kernel13GemmUniversalIN4cute5tupleIJiiiiEEENS1_10collective13CollectiveMmaINS1_34MainloopSm90TmaGmmaWarpSpecializedILi4ENS5_IJNS4_1CILi1EEENSA_ILi2EEESB_EEENS1_32KernelTmaWarpSpecializedPingpongEEENS5_IJNSA_ILi64EEENSA_ILi128EEESG_EEENS_6half_tENS5_IJlSB_lEEESJ_SK_NS4_8TiledMMAINS4_8MMA_AtomIJNS4_4SM904GMMA26MMA_64x128x16_F32F16F16_SSILNSO_5MajorE0ELSQ_0ELNSO_7ScaleInE1ELSR_1EEEEEENS4_6LayoutINS5_IJSB_SB_SB_EEENS5_IJNSA_ILi0EEESW_SW_EEEEENS5_IJNS4_10UnderscoreESZ_SZ_EEEEENS4_23SM90_TMA_LOAD_MULTICASTENS4_14ComposedLayoutINS4_7SwizzleILi3ELi4ELi3EEENS4_18smem_ptr_flag_bitsILi16EEENSU_INS5_IJNSA_ILi8EEESG_EEENS5_IJSG_SB_EEEEEEEvNS4_8identityENS4_13SM90_TMA_LOADES1C_vS1D_EENS_8epilogue10collective6detail29Sm90TmaWarpSpecializedAdapterINS1H_15DefaultEpilogueISJ_SK_SK_NS1G_6thread17LinearCombinationISJ_Li1EffLNS1L_9ScaleType4KindE0ELNS_15FloatRoundStyleE2ESJ_EENS1_15EpilogueDefaultEEEEEvvEEEEvNT_6ParamsE --------------------------
	.section	.text._ZN7cutlass13device_kernelINS_4gemm6kernel13GemmUniversalIN4cute5tupleIJiiiiEEENS1_10collective13CollectiveMmaINS1_34MainloopSm90TmaGmmaWarpSpecializedILi4ENS5_IJNS4_1CILi1EEENSA_ILi2EEESB_EEENS1_32KernelTmaWarpSpecializedPingpongEEENS5_IJNSA_ILi64EEENSA_ILi128EEESG_EEENS_6half_tENS5_IJlSB_lEEESJ_SK_NS4_8TiledMMAINS4_8MMA_AtomIJNS4_4SM904GMMA26MMA_64x128x16_F32F16F16_SSILNSO_5MajorE0ELSQ_0ELNSO_7ScaleInE1ELSR_1EEEEEENS4_6LayoutINS5_IJSB_SB_SB_EEENS5_IJNSA_ILi0EEESW_SW_EEEEENS5_IJNS4_10UnderscoreESZ_SZ_EEEEENS4_23SM90_TMA_LOAD_MULTICASTENS4_14ComposedLayoutINS4_7SwizzleILi3ELi4ELi3EEENS4_18smem_ptr_flag_bitsILi16EEENSU_INS5_IJNSA_ILi8EEESG_EEENS5_IJSG_SB_EEEEEEEvNS4_8identityENS4_13SM90_TMA_LOADES1C_vS1D_EENS_8epilogue10collective6detail29Sm90TmaWarpSpecializedAdapterINS1H_15DefaultEpilogueISJ_SK_SK_NS1G_6thread17LinearCombinationISJ_Li1EffLNS1L_9ScaleType4KindE0ELNS_15FloatRoundStyleE2ESJ_EENS1_15EpilogueDefaultEEEEEvvEEEEvNT_6ParamsE,"ax",@progbits
	.align	128
.text._ZN7cutlass13device_kernelINS_4gemm6kernel13GemmUniversalIN4cute5tupleIJiiiiEEENS1_10collective13CollectiveMmaINS1_34MainloopSm90TmaGmmaWarpSpecializedILi4ENS5_IJNS4_1CILi1EEENSA_ILi2EEESB_EEENS1_32KernelTmaWarpSpecializedPingpongEEENS5_IJNSA_ILi64EEENSA_ILi128EEESG_EEENS_6half_tENS5_IJlSB_lEEESJ_SK_NS4_8TiledMMAINS4_8MMA_AtomIJNS4_4SM904GMMA26MMA_64x128x16_F32F16F16_SSILNSO_5MajorE0ELSQ_0ELNSO_7ScaleInE1ELSR_1EEEEEENS4_6LayoutINS5_IJSB_SB_SB_EEENS5_IJNSA_ILi0EEESW_SW_EEEEENS5_IJNS4_10UnderscoreESZ_SZ_EEEEENS4_23SM90_TMA_LOAD_MULTICASTENS4_14ComposedLayoutINS4_7SwizzleILi3ELi4ELi3EEENS4_18smem_ptr_flag_bitsILi16EEENSU_INS5_IJNSA_ILi8EEESG_EEENS5_IJSG_SB_EEEEEEEvNS4_8identityENS4_13SM90_TMA_LOADES1C_vS1D_EENS_8epilogue10collective6detail29Sm90TmaWarpSpecializedAdapterINS1H_15DefaultEpilogueISJ_SK_SK_NS1G_6thread17LinearCombinationISJ_Li1EffLNS1L_9ScaleType4KindE0ELNS_15FloatRoundStyleE2ESJ_EENS1_15EpilogueDefaultEEEEEvvEEEEvNT_6ParamsE:
        .type           _ZN7cutlass13device_kernelINS_4gemm6kernel13GemmUniversalIN4cute5tupleIJiiiiEEENS1_10collective13CollectiveMmaINS1_34MainloopSm90TmaGmmaWarpSpecializedILi4ENS5_IJNS4_1CILi1EEENSA_ILi2EEESB_EEENS1_32KernelTmaWarpSpecializedPingpongEEENS5_IJNSA_ILi64EEENSA_ILi128EEESG_EEENS_6half_tENS5_IJlSB_lEEESJ_SK_NS4_8TiledMMAINS4_8MMA_AtomIJNS4_4SM904GMMA26MMA_64x128x16_F32F16F16_SSILNSO_5MajorE0ELSQ_0ELNSO_7ScaleInE1ELSR_1EEEEEENS4_6LayoutINS5_IJSB_SB_SB_EEENS5_IJNSA_ILi0EEESW_SW_EEEEENS5_IJNS4_10UnderscoreESZ_SZ_EEEEENS4_23SM90_TMA_LOAD_MULTICASTENS4_14ComposedLayoutINS4_7SwizzleILi3ELi4ELi3EEENS4_18smem_ptr_flag_bitsILi16EEENSU_INS5_IJNSA_ILi8EEESG_EEENS5_IJSG_SB_EEEEEEEvNS4_8identityENS4_13SM90_TMA_LOADES1C_vS1D_EENS_8epilogue10collective6detail29Sm90TmaWarpSpecializedAdapterINS1H_15DefaultEpilogueISJ_SK_SK_NS1G_6thread17LinearCombinationISJ_Li1EffLNS1L_9ScaleType4KindE0ELNS_15FloatRoundStyleE2ESJ_EENS1_15EpilogueDefaultEEEEEvvEEEEvNT_6ParamsE,@function
        .size           _ZN7cutlass13device_kernelINS_4gemm6kernel13GemmUniversalIN4cute5tupleIJiiiiEEENS1_10collective13CollectiveMmaINS1_34MainloopSm90TmaGmmaWarpSpecializedILi4ENS5_IJNS4_1CILi1EEENSA_ILi2EEESB_EEENS1_32KernelTmaWarpSpecializedPingpongEEENS5_IJNSA_ILi64EEENSA_ILi128EEESG_EEENS_6half_tENS5_IJlSB_lEEESJ_SK_NS4_8TiledMMAINS4_8MMA_AtomIJNS4_4SM904GMMA26MMA_64x128x16_F32F16F16_SSILNSO_5MajorE0ELSQ_0ELNSO_7ScaleInE1ELSR_1EEEEEENS4_6LayoutINS5_IJSB_SB_SB_EEENS5_IJNSA_ILi0EEESW_SW_EEEEENS5_IJNS4_10UnderscoreESZ_SZ_EEEEENS4_23SM90_TMA_LOAD_MULTICASTENS4_14ComposedLayoutINS4_7SwizzleILi3ELi4ELi3EEENS4_18smem_ptr_flag_bitsILi16EEENSU_INS5_IJNSA_ILi8EEESG_EEENS5_IJSG_SB_EEEEEEEvNS4_8identityENS4_13SM90_TMA_LOADES1C_vS1D_EENS_8epilogue10collective6detail29Sm90TmaWarpSpecializedAdapterINS1H_15DefaultEpilogueISJ_SK_SK_NS1G_6thread17LinearCombinationISJ_Li1EffLNS1L_9ScaleType4KindE0ELNS_15FloatRoundStyleE2ESJ_EENS1_15EpilogueDefaultEEEEEvvEEEEvNT_6ParamsE,(.L_x_200 - _ZN7cutlass13device_kernelINS_4gemm6kernel13GemmUniversalIN4cute5tupleIJiiiiEEENS1_10collective13CollectiveMmaINS1_34MainloopSm90TmaGmmaWarpSpecializedILi4ENS5_IJNS4_1CILi1EEENSA_ILi2EEESB_EEENS1_32KernelTmaWarpSpecializedPingpongEEENS5_IJNSA_ILi64EEENSA_ILi128EEESG_EEENS_6half_tENS5_IJlSB_lEEESJ_SK_NS4_8TiledMMAINS4_8MMA_AtomIJNS4_4SM904GMMA26MMA_64x128x16_F32F16F16_SSILNSO_5MajorE0ELSQ_0ELNSO_7ScaleInE1ELSR_1EEEEEENS4_6LayoutINS5_IJSB_SB_SB_EEENS5_IJNSA_ILi0EEESW_SW_EEEEENS5_IJNS4_10UnderscoreESZ_SZ_EEEEENS4_23SM90_TMA_LOAD_MULTICASTENS4_14ComposedLayoutINS4_7SwizzleILi3ELi4ELi3EEENS4_18smem_ptr_flag_bitsILi16EEENSU_INS5_IJNSA_ILi8EEESG_EEENS5_IJSG_SB_EEEEEEEvNS4_8identityENS4_13SM90_TMA_LOADES1C_vS1D_EENS_8epilogue10collective6detail29Sm90TmaWarpSpecializedAdapterINS1H_15DefaultEpilogueISJ_SK_SK_NS1G_6thread17LinearCombinationISJ_Li1EffLNS1L_9ScaleType4KindE0ELNS_15FloatRoundStyleE2ESJ_EENS1_15EpilogueDefaultEEEEEvvEEEEvNT_6ParamsE)
        .other          _ZN7cutlass13device_kernelINS_4gemm6kernel13GemmUniversalIN4cute5tupleIJiiiiEEENS1_10collective13CollectiveMmaINS1_34MainloopSm90TmaGmmaWarpSpecializedILi4ENS5_IJNS4_1CILi1EEENSA_ILi2EEESB_EEENS1_32KernelTmaWarpSpecializedPingpongEEENS5_IJNSA_ILi64EEENSA_ILi128EEESG_EEENS_6half_tENS5_IJlSB_lEEESJ_SK_NS4_8TiledMMAINS4_8MMA_AtomIJNS4_4SM904GMMA26MMA_64x128x16_F32F16F16_SSILNSO_5MajorE0ELSQ_0ELNSO_7ScaleInE1ELSR_1EEEEEENS4_6LayoutINS5_IJSB_SB_SB_EEENS5_IJNSA_ILi0EEESW_SW_EEEEENS5_IJNS4_10UnderscoreESZ_SZ_EEEEENS4_23SM90_TMA_LOAD_MULTICASTENS4_14ComposedLayoutINS4_7SwizzleILi3ELi4ELi3EEENS4_18smem_ptr_flag_bitsILi16EEENSU_INS5_IJNSA_ILi8EEESG_EEENS5_IJSG_SB_EEEEEEEvNS4_8identityENS4_13SM90_TMA_LOADES1C_vS1D_EENS_8epilogue10collective6detail29Sm90TmaWarpSpecializedAdapterINS1H_15DefaultEpilogueISJ_SK_SK_NS1G_6thread17LinearCombinationISJ_Li1EffLNS1L_9ScaleType4KindE0ELNS_15FloatRoundStyleE2ESJ_EENS1_15EpilogueDefaultEEEEEvvEEEEvNT_6ParamsE,@"STO_CUDA_ENTRY STV_DEFAULT"
_ZN7cutlass13device_kernelINS_4gemm6kernel13GemmUniversalIN4cute5tupleIJiiiiEEENS1_10collective13CollectiveMmaINS1_34MainloopSm90TmaGmmaWarpSpecializedILi4ENS5_IJNS4_1CILi1EEENSA_ILi2EEESB_EEENS1_32KernelTmaWarpSpecializedPingpongEEENS5_IJNSA_ILi64EEENSA_ILi128EEESG_EEENS_6half_tENS5_IJlSB_lEEESJ_SK_NS4_8TiledMMAINS4_8MMA_AtomIJNS4_4SM904GMMA26MMA_64x128x16_F32F16F16_SSILNSO_5MajorE0ELSQ_0ELNSO_7ScaleInE1ELSR_1EEEEEENS4_6LayoutINS5_IJSB_SB_SB_EEENS5_IJNSA_ILi0EEESW_SW_EEEEENS5_IJNS4_10UnderscoreESZ_SZ_EEEEENS4_23SM90_TMA_LOAD_MULTICASTENS4_14ComposedLayoutINS4_7SwizzleILi3ELi4ELi3EEENS4_18smem_ptr_flag_bitsILi16EEENSU_INS5_IJNSA_ILi8EEESG_EEENS5_IJSG_SB_EEEEEEEvNS4_8identityENS4_13SM90_TMA_LOADES1C_vS1D_EENS_8epilogue10collective6detail29Sm90TmaWarpSpecializedAdapterINS1H_15DefaultEpilogueISJ_SK_SK_NS1G_6thread17LinearCombinationISJ_Li1EffLNS1L_9ScaleType4KindE0ELNS_15FloatRoundStyleE2ESJ_EENS1_15EpilogueDefaultEEEEEvvEEEEvNT_6ParamsE:
[----:B------:R-:W0:Y:S01]  /*0000*/  LDC R1, c[0x0][0x28] ;  /* 0x00000a00ff017b82 */ /* 0x000e220000000800 */
[----:B------:R-:W1:Y:S01]  /*0010*/  S2R R3, SR_TID.X ;  /* 0x0000000000037919 */ /* 0x000e620000002100 */
[----:B------:R-:W-:Y:S01]  /*0020*/  ELECT P0, URZ, PT ;  /* 0x00000000003f782f */ /* 0x000fe20003800000 */
[----:B------:R-:W-:Y:S01]  /*0030*/  BSSY B0, `(.L_x_0) ;  /* 0x0000014000007945 */ /* 0x000fe20003800000 */
[--C-:B-1----:R-:W-:Y:S02]  /*0040*/  SHF.R.U32.HI R0, RZ, 0x5, R3.reuse ;  /* 0x00000005ff007819 */ /* 0x102fe40000011603 */
[----:B------:R-:W-:-:S03]  /*0050*/  SHF.R.U32.HI R5, RZ, 0x7, R3 ;  /* 0x00000007ff057819 */ /* 0x000fc60000011603 */
[----:B------:R-:W1:Y:S02]  /*0060*/  SHFL.IDX PT, R2, R0, RZ, 0x1f ;  /* 0x00001fff00027589 */ /* 0x000e6400000e0000 */
[----:B-1----:R-:W-:Y:S02]  /*0070*/  R2UR UR6, R2 ;  /* 0x00000000020672ca */ /* 0x002fe400000e0000 */
[----:B------:R1:W2:Y:S11]  /*0080*/  SHFL.IDX PT, R2, R5, RZ, 0x1f ;  /* 0x00001fff05027589 */ /* 0x0002b600000e0000 */
[----:B------:R-:W-:-:S02]  /*0090*/  USHF.R.S32.HI UR4, URZ, 0x1f, UR6 ;  /* 0x0000001f3f047899 */ /* 0x000fc40008011406 */
[----:B------:R-:W-:Y:S02]  /*00a0*/  ISETP.NE.OR P0, PT, RZ, UR6, !P0 ;  /* 0x00000006ff007c0c */ /* 0x000fe4000c705670 */
[----:B------:R-:W-:-:S04]  /*00b0*/  ULEA.HI UR4, UR4, UR6, URZ, 0x2 ;  /* 0x0000000604047291 */ /* 0x000fc8000f8f103f */
[----:B------:R-:W-:-:S04]  /*00c0*/  ULOP3.LUT UR4, UR4, 0xfffffffc, URZ, 0xc0, !UPT ;  /* 0xfffffffc04047892 */ /* 0x000fc8000f8ec03f */
[----:B------:R-:W-:-:S03]  /*00d0*/  UIADD3 UR6, UR6, -UR4, URZ ;  /* 0x8000000406067290 */ /* 0x000fc6000fffe03f */
[----:B012---:R-:W-:Y:S09]  /*00e0*/  @P0 BRA `(.L_x_1) ;  /* 0x0000000000200947 */ /* 0x007ff20003800000 */
[----:B------:R-:W-:Y:S02]  /*00f0*/  ULDC.64 UR4, c[0x0][0x198] ;  /* 0x0000660000047ab9 */ /* 0x000fe40000000a00 */
[----:B------:R-:W-:Y:S02]  /*0100*/  UIADD3 UR8, UP0, UR4, 0xf0, URZ ;  /* 0x000000f004087890 */ /* 0x000fe4000ff1e03f */
[----:B------:R-:W-:Y:S02]  /*0110*/  UIADD3 UR4, UP1, UR4, 0x1f0, URZ ;  /* 0x000001f004047890 */ /* 0x000fe4000ff3e03f */
[----:B------:R-:W-:Y:S02]  /*0120*/  UIADD3.X UR9, URZ, UR5, URZ, UP0, !UPT ;  /* 0x000000053f097290 */ /* 0x000fe400087fe43f */
[----:B------:R-:W-:-:S07]  /*0130*/  UIADD3.X UR5, URZ, UR5, URZ, UP1, !UPT ;  /* 0x000000053f057290 */ /* 0x000fce0008ffe43f */
[----:B------:R0:W-:Y:S02]  /*0140*/  UTMACCTL.PF [UR8] ;  /* 0x00000000080079b9 */ /* 0x0001e40008040000 */
[----:B------:R0:W-:Y:S02]  /*0150*/  UTMACCTL.PF [UR4] ;  /* 0x00000000040079b9 */ /* 0x0001e40008040000 */
[----:B0-----:R-:W-:Y:S01]  /*0160*/  NOP ;  /* 0x0000000000007918 */ /* 0x001fe20000000000 */
.L_x_1:
[----:B------:R-:W-:Y:S05]  /*0170*/  BSYNC B0 ;  /* 0x0000000000007941 */ /* 0x000fea0003800000 */
.L_x_0:
[----:B------:R-:W0:Y:S01]  /*0180*/  SHFL.IDX PT, R6, R0, RZ, 0x1f ;  /* 0x00001fff00067589 */ /* 0x000e2200000e0000 */
[----:B------:R-:W-:Y:S01]  /*0190*/  R2UR UR19, R2 ;  /* 0x00000000021372ca */ /* 0x000fe200000e0000 */
[----:B------:R-:W-:Y:S01]  /*01a0*/  UISETP.NE.AND UP0, UPT, UR6, 0x3, UPT ;  /* 0x000000030600788c */ /* 0x000fe2000bf05270 */
[----:B------:R-:W-:-:S03]  /*01b0*/  SHF.R.S32.HI R2, RZ, 0x1f, R3 ;  /* 0x0000001fff027819 */ /* 0x000fc60000011403 */
[----:B------:R-:W-:Y:S01]  /*01c0*/  UISETP.EQ.OR UP0, UPT, UR6, URZ, !UP0 ;  /* 0x0000003f0600728c */ /* 0x000fe2000c702670 */
[----:B------:R-:W-:-:S07]  /*01d0*/  LEA.HI R2, R2, R3, RZ, 0x7 ;  /* 0x0000000302027211 */ /* 0x000fce00078f38ff */
[----:B------:R-:W-:Y:S02]  /*01e0*/  UIADD3 UR14, UR19, -0x1, URZ ;  /* 0xffffffff130e7890 */ /* 0x000fe4000fffe03f */
[----:B------:R-:W-:Y:S02]  /*01f0*/  UISETP.EQ.AND UP0, UPT, UR19, URZ, UP0 ;  /* 0x0000003f1300728c */ /* 0x000fe40008702270 */
[----:B------:R-:W-:Y:S02]  /*0200*/  UISETP.GE.U32.AND UP1, UPT, UR14, 0x2, UPT ;  /* 0x000000020e00788c */ /* 0x000fe4000bf26070 */
[----:B------:R-:W-:Y:S01]  /*0210*/  USEL UR36, URZ, 0x1, !UP0 ;  /* 0x000000013f247887 */ /* 0x000fe2000c000000 */
[----:B0-----:R-:W-:-:S03]  /*0220*/  ISETP.NE.AND P0, PT, R6, RZ, PT ;  /* 0x000000ff0600720c */ /* 0x001fc60003f05270 */
[----:B------:R-:W-:-:S10]  /*0230*/  USEL UR36, UR36, 0x2, UP1 ;  /* 0x0000000224247887 */ /* 0x000fd40008800000 */
[----:B------:R-:W-:Y:S05]  /*0240*/  @P0 BRA `(.L_x_2) ;  /* 0x0000000000580947 */ /* 0x000fea0003800000 */
[----:B------:R-:W0:Y:S01]  /*0250*/  S2UR UR7, SR_CgaCtaId ;  /* 0x00000000000779c3 */ /* 0x000e220000008800 */
[----:B------:R-:W-:Y:S01]  /*0260*/  UMOV UR4, 0x400 ;  /* 0x0000040000047882 */ /* 0x000fe20000000000 */
[----:B------:R-:W-:Y:S01]  /*0270*/  UMOV UR5, 0x1 ;  /* 0x0000000100057882 */ /* 0x000fe20000000000 */
[----:B------:R-:W-:Y:S01]  /*0280*/  UMOV UR8, 0x2 ;  /* 0x0000000200087882 */ /* 0x000fe20000000000 */
[----:B------:R-:W-:Y:S01]  /*0290*/  ELECT P0, URZ, PT ;  /* 0x00000000003f782f */ /* 0x000fe20003800000 */
[----:B------:R-:W-:-:S04]  /*02a0*/  UIADD3 UR8, -UR8, 0x100000, URZ ;  /* 0x0010000008087890 */ /* 0x000fc8000fffe13f */
[----:B------:R-:W-:Y:S02]  /*02b0*/  USHF.L.U32 UR9, UR8, 0xb, URZ ;  /* 0x0000000b08097899 */ /* 0x000fe4000800063f */
[----:B------:R-:W-:Y:S02]  /*02c0*/  USHF.L.U32 UR8, UR8, 0x1, URZ ;  /* 0x0000000108087899 */ /* 0x000fe4000800063f */
[----:B0-----:R-:W-:Y:S02]  /*02d0*/  ULEA UR7, UR7, UR4, 0x18 ;  /* 0x0000000407077291 */ /* 0x001fe4000f8ec03f */
[----:B------:R-:W-:-:S04]  /*02e0*/  UIADD3 UR4, -UR5, 0x100000, URZ ;  /* 0x0010000005047890 */ /* 0x000fc8000fffe13f */
[----:B------:R-:W-:Y:S02]  /*02f0*/  USHF.L.U32 UR5, UR4, 0xb, URZ ;  /* 0x0000000b04057899 */ /* 0x000fe4000800063f */
[----:B------:R-:W-:Y:S01]  /*0300*/  USHF.L.U32 UR4, UR4, 0x1, URZ ;  /* 0x0000000104047899 */ /* 0x000fe2000800063f */
[----:B------:R-:W0:Y:S11]  /*0310*/  FENCE.VIEW.ASYNC.S ;  /* 0x00000000000073c6 */ /* 0x000e360000000000 */
[----:B0-----:R0:W1:Y:S01]  /*0320*/  SYNCS.EXCH.64 URZ, [UR7], UR4 ;  /* 0x00000004073f75b2 */ /* 0x0010620008000100 */
[----:B------:R0:W2:Y:S01]  /*0330*/  SYNCS.EXCH.64 URZ, [UR7+0x20], UR8 ;  /* 0x00002008073f75b2 */ /* 0x0000a20008000100 */
[----:B------:R0:W3:Y:S01]  /*0340*/  SYNCS.EXCH.64 URZ, [UR7+0x8], UR4 ;  /* 0x00000804073f75b2 */ /* 0x0000e20008000100 */
[----:B------:R0:W4:Y:S01]  /*0350*/  SYNCS.EXCH.64 URZ, [UR7+0x28], UR8 ;  /* 0x00002808073f75b2 */ /* 0x0001220008000100 */
[----:B------:R0:W0:Y:S01]  /*0360*/  SYNCS.EXCH.64 URZ, [UR7+0x10], UR4 ;  /* 0x00001004073f75b2 */ /* 0x0000220008000100 */
[----:B------:R0:W0:Y:S01]  /*0370*/  SYNCS.EXCH.64 URZ, [UR7+0x30], UR8 ;  /* 0x00003008073f75b2 */ /* 0x0000220008000100 */
[----:B------:R0:W0:Y:S01]  /*0380*/  SYNCS.EXCH.64 URZ, [UR7+0x18], UR4 ;  /* 0x00001804073f75b2 */ /* 0x0000220008000100 */
[----:B------:R0:W0:Y:S01]  /*0390*/  SYNCS.EXCH.64 URZ, [UR7+0x38], UR8 ;  /* 0x00003808073f75b2 */ /* 0x0000220008000100 */
[----:B------:R-:W-:Y:S01]  /*03a0*/  NOP ;  /* 0x0000000000007918 */ /* 0x000fe20000000000 */
.L_x_2:
[----:B------:R-:W5:Y:S01]  /*03b0*/  SHFL.IDX PT, R10, R0, RZ, 0x1f ;  /* 0x00001fff000a7589 */ /* 0x000f6200000e0000 */
[----:B------:R-:W1:Y:S01]  /*03c0*/  S2UR UR15, SR_CTAID.X ;  /* 0x00000000000f79c3 */ /* 0x000e620000002500 */
[----:B------:R-:W-:Y:S02]  /*03d0*/  ELECT P0, URZ, PT ;  /* 0x00000000003f782f */ /* 0x000fe40003800000 */
[----:B------:R-:W-:Y:S01]  /*03e0*/  SHF.R.S32.HI R11, RZ, 0x1f, R6 ;  /* 0x0000001fff0b7819 */ /* 0x000fe20000011406 */
[----:B------:R1:W2:Y:S01]  /*03f0*/  SHFL.IDX PT, R8, R0, RZ, 0x1f ;  /* 0x00001fff00087589 */ /* 0x0002a200000e0000 */
[----:B------:R-:W-:Y:S02]  /*0400*/  ELECT P1, URZ, PT ;  /* 0x00000000003f782f */ /* 0x000fe40003820000 */
[----:B------:R-:W-:Y:S01]  /*0410*/  LOP3.LUT R2, R2, 0xffffff80, RZ, 0xc0, !PT ;  /* 0xffffff8002027812 */ /* 0x000fe200078ec0ff */
[----:B0-----:R-:W-:Y:S01]  /*0420*/  ULDC UR4, c[0x0][0x150] ;  /* 0x0000540000047ab9 */ /* 0x001fe20000000800 */
[----:B------:R-:W-:Y:S01]  /*0430*/  LEA.HI R11, R11, R6, RZ, 0x2 ;  /* 0x000000060b0b7211 */ /* 0x000fe200078f10ff */
[----:B------:R-:W0:Y:S01]  /*0440*/  S2UR UR8, SR_CTAID.Y ;  /* 0x00000000000879c3 */ /* 0x000e220000002600 */
[----:B------:R-:W-:Y:S01]  /*0450*/  NOP ;  /* 0x0000000000007918 */ /* 0x000fe20000000000 */
[----:B------:R-:W-:Y:S01]  /*0460*/  IMAD.IADD R4, R3, 0x1, -R2 ;  /* 0x0000000103047824 */ /* 0x000fe200078e0a02 */
[----:B------:R-:W-:Y:S01]  /*0470*/  LOP3.LUT R11, R11, 0x3ffffffc, RZ, 0xc0, !PT ;  /* 0x3ffffffc0b0b7812 */ /* 0x000fe200078ec0ff */
[----:B------:R-:W-:Y:S01]  /*0480*/  NOP ;  /* 0x0000000000007918 */ /* 0x000fe20000000000 */
[----:B------:R-:W-:Y:S01]  /*0490*/  ULDC UR17, c[0x0][0x148] ;  /* 0x0000520000117ab9 */ /* 0x000fe20000000800 */
[----:B------:R-:W-:Y:S01]  /*04a0*/  UMOV UR20, 0x80 ;  /* 0x0000008000147882 */ /* 0x000fe20000000000 */
[----:B------:R-:W-:Y:S01]  /*04b0*/  SHF.R.S32.HI R9, RZ, 0x1f, R4 ;  /* 0x0000001fff097819 */ /* 0x000fe20000011404 */
[----:B------:R-:W-:Y:S01]  /*04c0*/  IMAD.IADD R11, R6, 0x1, -R11 ;  /* 0x00000001060b7824 */ /* 0x000fe200078e0a0b */
[----:B------:R-:W-:Y:S01]  /*04d0*/  ULDC UR12, c[0x0][0x144] ;  /* 0x00005100000c7ab9 */ /* 0x000fe20000000800 */
[----:B------:R-:W3:Y:S01]  /*04e0*/  SHFL.IDX PT, R5, R5, RZ, 0x1f ;  /* 0x00001fff05057589 */ /* 0x000ee200000e0000 */
[----:B------:R-:W-:-:S02]  /*04f0*/  LEA.HI R2, R9, R4, RZ, 0x3 ;  /* 0x0000000409027211 */ /* 0x000fc400078f18ff */
[----:B------:R-:W-:Y:S02]  /*0500*/  ISETP.NE.AND P3, PT, RZ, UR19, PT ;  /* 0x00000013ff007c0c */ /* 0x000fe4000bf65270 */
[----:B-----5:R-:W-:Y:S02]  /*0510*/  ISETP.NE.OR P0, PT, R10, RZ, !P0 ;  /* 0x000000ff0a00720c */ /* 0x020fe40004705670 */
[----:B-1----:R-:W-:Y:S02]  /*0520*/  I2FP.F32.U32 R0, UR15 ;  /* 0x0000000f00007c45 */ /* 0x002fe40008201000 */
[----:B--2---:R-:W-:Y:S02]  /*0530*/  ISETP.NE.OR P1, PT, R8, RZ, !P1 ;  /* 0x000000ff0800720c */ /* 0x004fe40004f25670 */
[----:B------:R-:W-:Y:S01]  /*0540*/  SHF.R.S32.HI R7, RZ, 0x3, R2 ;  /* 0x00000003ff077819 */ /* 0x000fe20000011402 */
[----:B------:R-:W-:Y:S01]  /*0550*/  FMUL R0, R0, UR4 ;  /* 0x0000000400007c20 */ /* 0x000fe20008400000 */
[----:B------:R-:W-:Y:S01]  /*0560*/  ULDC UR4, c[0x0][0x154] ;  /* 0x0000550000047ab9 */ /* 0x000fe20000000800 */
[----:B0-----:R-:W-:-:S02]  /*0570*/  I2FP.F32.U32 R6, UR8 ;  /* 0x0000000800067c45 */ /* 0x001fc40008201000 */
[----:B------:R-:W-:Y:S02]  /*0580*/  SHF.R.S32.HI R2, RZ, 0x1f, R2 ;  /* 0x0000001fff027819 */ /* 0x000fe40000011402 */
[----:B------:R-:W-:Y:S01]  /*0590*/  VOTEU.ALL UP2, P0 ;  /* 0x00000000003f7886 */ /* 0x000fe20000040000 */
[----:B------:R-:W-:Y:S01]  /*05a0*/  FMUL R6, R6, UR4 ;  /* 0x0000000406067c20 */ /* 0x000fe20008400000 */
[----:B------:R-:W0:Y:S01]  /*05b0*/  F2I.U32.TRUNC.NTZ R0, R0 ;  /* 0x0000000000007305 */ /* 0x000e22000020f000 */
[----:B------:R-:W-:Y:S01]  /*05c0*/  LEA.HI R2, R2, R7, RZ, 0x2 ;  /* 0x0000000702027211 */ /* 0x000fe200078f10ff */
[----:B------:R-:W-:Y:S01]  /*05d0*/  VOTEU.ALL UP3, P1 ;  /* 0x00000000003f7886 */ /* 0x000fe20000860000 */
[----:B------:R-:W1:Y:S01]  /*05e0*/  @!UP2 S2UR UR11, SR_CgaCtaId ;  /* 0x00000000000ba9c3 */ /* 0x000e620000008800 */
[----:B------:R-:W-:Y:S01]  /*05f0*/  UMOV UR4, 0x20 ;  /* 0x0000002000047882 */ /* 0x000fe20000000000 */
[----:B------:R-:W-:Y:S01]  /*0600*/  LOP3.LUT R2, R2, 0xfffffffc, RZ, 0xc0, !PT ;  /* 0xfffffffc02027812 */ /* 0x000fe200078ec0ff */
[----:B------:R-:W-:Y:S01]  /*0610*/  @!UP2 UMOV UR10, 0x400 ;  /* 0x00000400000aa882 */ /* 0x000fe20000000000 */
[----:B------:R-:W-:-:S04]  /*0620*/  @!UP2 UIADD3 UR4, -UR4, 0x100000, URZ ;  /* 0x001000000404a890 */ /* 0x000fc8000fffe13f */
[----:B------:R-:W-:Y:S02]  /*0630*/  @!UP2 USHF.L.U32 UR5, UR4, 0xb, URZ ;  /* 0x0000000b0405a899 */ /* 0x000fe4000800063f */
[----:B------:R-:W-:Y:S01]  /*0640*/  @!UP2 USHF.L.U32 UR4, UR4, 0x1, URZ ;  /* 0x000000010404a899 */ /* 0x000fe2000800063f */
[----:B------:R-:W2:Y:S01]  /*0650*/  F2I.U32.TRUNC.NTZ R6, R6 ;  /* 0x0000000600067305 */ /* 0x000ea2000020f000 */
[----:B------:R-:W-:Y:S01]  /*0660*/  VOTEU.ALL UP0, P0 ;  /* 0x00000000003f7886 */ /* 0x000fe20000000000 */
[----:B------:R-:W-:Y:S01]  /*0670*/  IMAD.IADD R2, R7, 0x1, -R2 ;  /* 0x0000000107027824 */ /* 0x000fe200078e0a02 */
[----:B------:R-:W5:Y:S01]  /*0680*/  @!UP3 S2UR UR18, SR_CgaCtaId ;  /* 0x000000000012b9c3 */ /* 0x000f620000008800 */
[----:B------:R-:W-:Y:S01]  /*0690*/  VOTEU.ALL UP1, P0 ;  /* 0x00000000003f7886 */ /* 0x000fe20000020000 */
[----:B------:R-:W-:Y:S01]  /*06a0*/  @!UP3 UMOV UR16, 0x400 ;  /* 0x000004000010b882 */ /* 0x000fe20000000000 */
[----:B------:R-:W-:Y:S01]  /*06b0*/  IMAD R2, R11, 0x4, R2 ;  /* 0x000000040b027824 */ /* 0x000fe200078e0202 */
[----:B0-----:R-:W-:Y:S01]  /*06c0*/  R2UR UR7, R0 ;  /* 0x00000000000772ca */ /* 0x001fe200000e0000 */
[----:B------:R-:W-:Y:S01]  /*06d0*/  VOTEU.ALL UP4, P1 ;  /* 0x00000000003f7886 */ /* 0x000fe20000880000 */
[----:B------:R-:W-:Y:S01]  /*06e0*/  VOTEU.ALL UP5, P1 ;  /* 0x00000000003f7886 */ /* 0x000fe200008a0000 */
[----:B------:R-:W-:Y:S01]  /*06f0*/  IMAD.SHL.U32 R7, R2, 0x4, RZ ;  /* 0x0000000402077824 */ /* 0x000fe200078e00ff */
[----:B------:R-:W0:Y:S01]  /*0700*/  LDC R0, c[0x0][0x140] ;  /* 0x00005000ff007b82 */ /* 0x000e220000000800 */
[----:B------:R-:W-:-:S02]  /*0710*/  LOP3.LUT P0, RZ, R4, 0x7, RZ, 0xc0, !PT ;  /* 0x0000000704ff7812 */ /* 0x000fc4000780c0ff */
[----:B--2---:R-:W-:Y:S02]  /*0720*/  R2UR UR9, R6 ;  /* 0x00000000060972ca */ /* 0x004fe400000e0000 */
[----:B------:R-:W-:Y:S01]  /*0730*/  LOP3.LUT R22, R2, 0xc, R7, 0x78, !PT ;  /* 0x0000000c02167812 */ /* 0x000fe200078e7807 */
[----:B-1----:R-:W-:Y:S02]  /*0740*/  @!UP2 ULEA UR13, UR11, UR10, 0x18 ;  /* 0x0000000a0b0da291 */ /* 0x002fe4000f8ec03f */
[----:B------:R-:W-:-:S04]  /*0750*/  @!UP3 UIADD3 UR10, -UR20, 0x100000, URZ ;  /* 0x00100000140ab890 */ /* 0x000fc8000fffe13f */
[----:B------:R-:W-:Y:S02]  /*0760*/  @!UP3 USHF.L.U32 UR11, UR10, 0xb, URZ ;  /* 0x0000000b0a0bb899 */ /* 0x000fe4000800063f */
[----:B------:R-:W-:Y:S01]  /*0770*/  @!UP3 USHF.L.U32 UR10, UR10, 0x1, URZ ;  /* 0x000000010a0ab899 */ /* 0x000fe2000800063f */
[----:B------:R-:W-:Y:S01]  /*0780*/  ISETP.LT.U32.AND P0, PT, R22, 0x2, !P0 ;  /* 0x000000021600780c */ /* 0x000fe20004701070 */
[----:B------:R-:W-:Y:S01]  /*0790*/  UIADD3 UR7, -UR7, URZ, URZ ;  /* 0x0000003f07077290 */ /* 0x000fe2000fffe13f */
[----:B------:R-:W-:Y:S01]  /*07a0*/  VOTEU.ALL UP2, P1 ;  /* 0x00000000003f7886 */ /* 0x000fe20000840000 */
[----:B-----5:R-:W-:Y:S02]  /*07b0*/  @!UP3 ULEA UR16, UR18, UR16, 0x18 ;  /* 0x000000101210b291 */ /* 0x020fe4000f8ec03f */
[----:B------:R-:W-:Y:S01]  /*07c0*/  UIADD3 UR9, -UR9, URZ, URZ ;  /* 0x0000003f09097290 */ /* 0x000fe2000fffe13f */
[----:B------:R-:W1:Y:S02]  /*07d0*/  FENCE.VIEW.ASYNC.S ;  /* 0x00000000000073c6 */ /* 0x000e640000000000 */
[----:B-1----:R-:W1:Y:S01]  /*07e0*/  @!UP0 SYNCS.EXCH.64 URZ, [UR13+0x70], UR4 ;  /* 0x000070040d3f85b2 */ /* 0x002e620008000100 */
[----:B------:R-:W-:Y:S01]  /*07f0*/  UIMAD UR7, UR12, UR7, UR15 ;  /* 0x000000070c0772a4 */ /* 0x000fe2000f8e020f */
[----:B------:R-:W-:Y:S01]  /*0800*/  VOTEU.ALL UP3, P1 ;  /* 0x00000000003f7886 */ /* 0x000fe20000860000 */
[----:B0-----:R-:W-:Y:S01]  /*0810*/  ISETP.EQ.U32.AND P2, PT, R0, 0x1, PT ;  /* 0x000000010000780c */ /* 0x001fe20003f42070 */
[----:B------:R0:W2:Y:S01]  /*0820*/  @!UP1 SYNCS.EXCH.64 URZ, [UR13+0x78], UR4 ;  /* 0x000078040d3f95b2 */ /* 0x0000a20008000100 */
[----:B------:R-:W-:Y:S01]  /*0830*/  NOP ;  /* 0x0000000000007918 */ /* 0x000fe20000000000 */
[----:B0-----:R-:W-:Y:S01]  /*0840*/  UIMAD UR4, UR17, UR9, UR8 ;  /* 0x00000009110472a4 */ /* 0x001fe2000f8e0208 */
[----:B------:R0:W0:Y:S05]  /*0850*/  @!UP2 SYNCS.EXCH.64 URZ, [UR16+0x50], UR10 ;  /* 0x0000500a103fa5b2 */ /* 0x00002a0008000100 */
[----:B------:R-:W-:-:S04]  /*0860*/  ISETP.NE.AND P1, PT, R22, UR4, PT ;  /* 0x0000000416007c0c */ /* 0x000fc8000bf25270 */
[----:B------:R-:W-:-:S04]  /*0870*/  ISETP.EQ.OR P1, PT, RZ, UR7, !P1 ;  /* 0x00000007ff007c0c */ /* 0x000fc8000cf22670 */
[----:B------:R-:W-:-:S04]  /*0880*/  PLOP3.LUT P0, PT, P0, P1, PT, 0x80, 0x0 ;  /* 0x000000000000781c */ /* 0x000fc80000703070 */
[----:B------:R-:W-:Y:S01]  /*0890*/  P2R R99, PR, RZ, 0x1 ;  /* 0x00000001ff637803 */ /* 0x000fe20000000000 */
[----:B------:R0:W0:Y:S01]  /*08a0*/  @!UP3 SYNCS.EXCH.64 URZ, [UR16+0x58], UR10 ;  /* 0x0000580a103fb5b2 */ /* 0x0000220008000100 */
[----:B------:R0:W0:Y:S01]  /*08b0*/  @!UP4 SYNCS.EXCH.64 URZ, [UR16+0x60], UR10 ;  /* 0x0000600a103fc5b2 */ /* 0x0000220008000100 */
[----:B------:R0:W0:Y:S01]  /*08c0*/  @!UP5 SYNCS.EXCH.64 URZ, [UR16+0x68], UR10 ;  /* 0x0000680a103fd5b2 */ /* 0x0000220008000100 */
[----:B------:R-:W-:Y:S01]  /*08d0*/  NOP ;  /* 0x0000000000007918 */ /* 0x000fe20000000000 */
[----:B-123--:R-:W-:Y:S05]  /*08e0*/  @!P2 BRA `(.L_x_3) ;  /* 0x000000000008a947 */ /* 0x00efea0003800000 */
[----:B0---4-:R-:W-:Y:S01]  /*08f0*/  UCGABAR_ARV ;  /* 0x00000000000079c7 */ /* 0x011fe20008000000 */
[----:B------:R-:W-:Y:S05]  /*0900*/  BRA `(.L_x_4) ;  /* 0x0000000000047947 */ /* 0x000fea0003800000 */
.L_x_3:
[----:B0---4-:R-:W-:Y:S01]  /*0910*/  NOP ;  /* 0x0000000000007918 */ /* 0x011fe20000000000 */
.L_x_4:
[----:B------:R-:W-:Y:S01]  /*0920*/  ULDC.64 UR4, c[0x0][0x598] ;  /* 0x0001660000047ab9 */ /* 0x000fe20000000a00 */
[----:B------:R-:W-:Y:S01]  /*0930*/  ULDC.64 UR54, c[0x0][0x208] ;  /* 0x0000820000367ab9 */ /* 0x000fe20000000a00 */
[----:B------:R-:W-:-:S04]  /*0940*/  ISETP.NE.U32.AND P0, PT, RZ, UR4, PT ;  /* 0x00000004ff007c0c */ /* 0x000fc8000bf05070 */
[----:B------:R-:W-:-:S13]  /*0950*/  ISETP.NE.AND.EX P0, PT, RZ, UR5, PT, P0 ;  /* 0x00000005ff007c0c */ /* 0x000fda000bf05300 */
[----:B------:R-:W-:Y:S05]  /*0960*/  @!P0 BRA `(.L_x_5) ;  /* 0x00000000001c8947 */ /* 0x000fea0003800000 */
[----:B------:R-:W0:Y:S02]  /*0970*/  LDC.64 R6, c[0x0][0x598] ;  /* 0x00016600ff067b82 */ /* 0x000e240000000a00 */
[----:B0-----:R-:W2:Y:S02]  /*0980*/  LDG.E.64 R6, desc[UR54][R6.64] ;  /* 0x0000003606067981 */ /* 0x001ea4000c1e1b00 */
[----:B--2---:R-:W-:-:S04]  /*0990*/  ISETP.NE.U32.AND P0, PT, R6, RZ, PT ;  /* 0x000000ff0600720c */ /* 0x004fc80003f05070 */
[----:B------:R-:W-:-:S13]  /*09a0*/  ISETP.NE.AND.EX P0, PT, R7, RZ, PT, P0 ;  /* 0x000000ff0700720c */ /* 0x000fda0003f05300 */
[----:B------:R-:W-:Y:S05]  /*09b0*/  @!P0 BRA `(.L_x_5) ;  /* 0x0000000000088947 */ /* 0x000fea0003800000 */
[----:B------:R0:W5:Y:S01]  /*09c0*/  LD.E R23, desc[UR54][R6.64] ;  /* 0x0000003606177980 */ /* 0x000162000c101900 */
[----:B------:R-:W-:Y:S05]  /*09d0*/  BRA `(.L_x_6) ;  /* 0x0000000000247947 */ /* 0x000fea0003800000 */
.L_x_5:
[----:B------:R-:W-:Y:S02]  /*09e0*/  ULDC.64 UR4, c[0x0][0x588] ;  /* 0x0001620000047ab9 */ /* 0x000fe40000000a00 */
[----:B------:R-:W-:-:S04]  /*09f0*/  ISETP.NE.U32.AND P0, PT, RZ, UR4, PT ;  /* 0x00000004ff007c0c */ /* 0x000fc8000bf05070 */
[----:B------:R-:W-:-:S13]  /*0a00*/  ISETP.NE.AND.EX P0, PT, RZ, UR5, PT, P0 ;  /* 0x00000005ff007c0c */ /* 0x000fda000bf05300 */
[----:B------:R-:W-:Y:S05]  /*0a10*/  @!P0 BRA `(.L_x_7) ;  /* 0x00000000000c8947 */ /* 0x000fea0003800000 */
[----:B------:R-:W0:Y:S02]  /*0a20*/  LDC.64 R6, c[0x0][0x588] ;  /* 0x00016200ff067b82 */ /* 0x000e240000000a00 */
[----:B0-----:R1:W5:Y:S01]  /*0a30*/  LDG.E R23, desc[UR54][R6.64] ;  /* 0x0000003606177981 */ /* 0x001362000c1e1900 */
[----:B------:R-:W-:Y:S05]  /*0a40*/  BRA `(.L_x_6) ;  /* 0x0000000000087947 */ /* 0x000fea0003800000 */
.L_x_7:
[----:B------:R-:W-:Y:S02]  /*0a50*/  ULDC UR4, c[0x0][0x580] ;  /* 0x0001600000047ab9 */ /* 0x000fe40000000800 */
[----:B------:R-:W-:-:S07]  /*0a60*/  IMAD.U32 R23, RZ, RZ, UR4 ;  /* 0x00000004ff177e24 */ /* 0x000fce000f8e00ff */
.L_x_6:
[----:B------:R-:W-:Y:S02]  /*0a70*/  ULDC.64 UR4, c[0x0][0x5a0] ;  /* 0x0001680000047ab9 */ /* 0x000fe40000000a00 */
[----:B------:R-:W-:-:S04]  /*0a80*/  ISETP.NE.U32.AND P0, PT, RZ, UR4, PT ;  /* 0x00000004ff007c0c */ /* 0x000fc8000bf05070 */
[----:B------:R-:W-:-:S13]  /*0a90*/  ISETP.NE.AND.EX P0, PT, RZ, UR5, PT, P0 ;  /* 0x00000005ff007c0c */ /* 0x000fda000bf05300 */
[----:B------:R-:W-:Y:S05]  /*0aa0*/  @!P0 BRA `(.L_x_8) ;  /* 0x00000000001c8947 */ /* 0x000fea0003800000 */
[----:B01----:R-:W0:Y:S02]  /*0ab0*/  LDC.64 R6, c[0x0][0x5a0] ;  /* 0x00016800ff067b82 */ /* 0x003e240000000a00 */
[----:B0-----:R-:W2:Y:S02]  /*0ac0*/  LDG.E.64 R6, desc[UR54][R6.64] ;  /* 0x0000003606067981 */ /* 0x001ea4000c1e1b00 */
[----:B--2---:R-:W-:-:S04]  /*0ad0*/  ISETP.NE.U32.AND P0, PT, R6, RZ, PT ;  /* 0x000000ff0600720c */ /* 0x004fc80003f05070 */
[----:B------:R-:W-:-:S13]  /*0ae0*/  ISETP.NE.AND.EX P0, PT, R7, RZ, PT, P0 ;  /* 0x000000ff0700720c */ /* 0x000fda0003f05300 */
[----:B------:R-:W-:Y:S05]  /*0af0*/  @!P0 BRA `(.L_x_8) ;  /* 0x0000000000088947 */ /* 0x000fea0003800000 */
[----:B------:R0:W5:Y:S01]  /*0b00*/  LD.E R88, desc[UR54][R6.64] ;  /* 0x0000003606587980 */ /* 0x000162000c101900 */
[----:B------:R-:W-:Y:S05]  /*0b10*/  BRA `(.L_x_9) ;  /* 0x0000000000247947 */ /* 0x000fea0003800000 */
.L_x_8:
[----:B------:R-:W-:Y:S02]  /*0b20*/  ULDC.64 UR4, c[0x0][0x590] ;  /* 0x0001640000047ab9 */ /* 0x000fe40000000a00 */
[----:B------:R-:W-:-:S04]  /*0b30*/  ISETP.NE.U32.AND P0, PT, RZ, UR4, PT ;  /* 0x00000004ff007c0c */ /* 0x000fc8000bf05070 */
[----:B------:R-:W-:-:S13]  /*0b40*/  ISETP.NE.AND.EX P0, PT, RZ, UR5, PT, P0 ;  /* 0x00000005ff007c0c */ /* 0x000fda000bf05300 */
[----:B------:R-:W-:Y:S05]  /*0b50*/  @!P0 BRA `(.L_x_10) ;  /* 0x00000000000c8947 */ /* 0x000fea0003800000 */
[----:B------:R-:W2:Y:S02]  /*0b60*/  LDC.64 R88, c[0x0][0x590] ;  /* 0x00016400ff587b82 */ /* 0x000ea40000000a00 */
[----:B--2---:R2:W5:Y:S01]  /*0b70*/  LDG.E R88, desc[UR54][R88.64] ;  /* 0x0000003658587981 */ /* 0x004562000c1e1900 */
[----:B------:R-:W-:Y:S05]  /*0b80*/  BRA `(.L_x_9) ;  /* 0x0000000000087947 */ /* 0x000fea0003800000 */
.L_x_10:
[----:B------:R-:W-:Y:S02]  /*0b90*/  ULDC UR4, c[0x0][0x584] ;  /* 0x0001610000047ab9 */ /* 0x000fe40000000800 */
[----:B------:R-:W-:-:S07]  /*0ba0*/  IMAD.U32 R88, RZ, RZ, UR4 ;  /* 0x00000004ff587e24 */ /* 0x000fce000f8e00ff */
.L_x_9:
[----:B------:R-:W-:Y:S01]  /*0bb0*/  ULDC UR4, c[0x0][0x65c] ;  /* 0x0001970000047ab9 */ /* 0x000fe20000000800 */
[----:B01----:R-:W0:Y:S01]  /*0bc0*/  LDC.64 R6, c[0x0][0x650] ;  /* 0x00019400ff067b82 */ /* 0x003e220000000a00 */
[----:B------:R-:W-:Y:S01]  /*0bd0*/  UISETP.NE.AND UP2, UPT, UR4, 0x1, UPT ;  /* 0x000000010400788c */ /* 0x000fe2000bf45270 */
[----:B------:R-:W-:Y:S01]  /*0be0*/  IMAD.MOV.U32 R18, RZ, RZ, -0x1 ;  /* 0xffffffffff127424 */ /* 0x000fe200078e00ff */
[----:B------:R-:W-:Y:S01]  /*0bf0*/  UISETP.NE.AND UP0, UPT, UR19, 0x2, UPT ;  /* 0x000000021300788c */ /* 0x000fe2000bf05270 */
[----:B------:R-:W-:Y:S01]  /*0c00*/  IMAD.MOV.U32 R2, RZ, RZ, -0x1 ;  /* 0xffffffffff027424 */ /* 0x000fe200078e00ff */
[----:B------:R-:W-:Y:S01]  /*0c10*/  UP2UR UR38, UPR, URZ, 0x4 ;  /* 0x000000043f267883 */ /* 0x000fe20008000000 */
[----:B------:R-:W-:-:S06]  /*0c20*/  IMAD.MOV.U32 R19, RZ, RZ, -0x1 ;  /* 0xffffffffff137424 */ /* 0x000fcc00078e00ff */
[----:B------:R-:W-:Y:S01]  /*0c30*/  @UP2 ULDC UR12, c[0x0][0x10] ;  /* 0x00000400000c2ab9 */ /* 0x000fe20000000800 */
[----:B------:R-:W-:Y:S01]  /*0c40*/  @UP2 UMOV UR4, UR8 ;  /* 0x0000000800042c82 */ /* 0x000fe20008000000 */
[----:B------:R-:W-:Y:S01]  /*0c50*/  @UP2 UMOV UR5, URZ ;  /* 0x0000003f00052c82 */ /* 0x000fe20008000000 */
[----:B------:R-:W-:Y:S01]  /*0c60*/  @!UP2 ULDC UR16, c[0x0][0xc] ;  /* 0x000003000010aab9 */ /* 0x000fe20000000800 */
[----:B------:R-:W-:Y:S01]  /*0c70*/  @UP2 UIMAD.WIDE.U32 UR12, UR15, UR12, UR4 ;  /* 0x0000000c0f0c22a5 */ /* 0x000fe2000f8e0004 */
[----:B------:R-:W-:Y:S02]  /*0c80*/  ULDC UR10, c[0x0][0xc] ;  /* 0x00000300000a7ab9 */ /* 0x000fe40000000800 */
[----:B------:R-:W-:Y:S01]  /*0c90*/  @UP2 UMOV UR4, URZ ;  /* 0x0000003f00042c82 */ /* 0x000fe20008000000 */
[----:B------:R-:W-:Y:S01]  /*0ca0*/  UMOV UR5, URZ ;  /* 0x0000003f00057c82 */ /* 0x000fe20008000000 */
[----:B------:R-:W-:Y:S01]  /*0cb0*/  @UP2 UIADD3 UR18, UR13, UR4, URZ ;  /* 0x000000040d122290 */ /* 0x000fe2000fffe03f */
[----:B------:R-:W-:-:S02]  /*0cc0*/  ULDC UR11, c[0x0][0x10] ;  /* 0x00000400000b7ab9 */ /* 0x000fc40000000800 */
[----:B------:R-:W-:Y:S01]  /*0cd0*/  UMOV UR4, UR15 ;  /* 0x0000000f00047c82 */ /* 0x000fe20008000000 */
[----:B------:R-:W-:Y:S02]  /*0ce0*/  UIMAD.WIDE.U32 UR10, UR10, UR11, URZ ;  /* 0x0000000b0a0a72a5 */ /* 0x000fe4000f8e003f */
[----:B------:R-:W-:Y:S01]  /*0cf0*/  @!UP2 UIMAD.WIDE.U32 UR4, UR8, UR16, UR4 ;  /* 0x000000100804a2a5 */ /* 0x000fe2000f8e0004 */
[----:B------:R-:W-:Y:S02]  /*0d00*/  ULDC UR13, c[0x0][0x14] ;  /* 0x00000500000d7ab9 */ /* 0x000fe40000000800 */
[----:B------:R-:W-:Y:S02]  /*0d10*/  UIMAD.WIDE.U32 UR52, UR10, UR13, URZ ;  /* 0x0000000d0a3472a5 */ /* 0x000fe4000f8e003f */
[----:B------:R-:W-:Y:S02]  /*0d20*/  UIMAD UR37, UR11, UR13, URZ ;  /* 0x0000000d0b2572a4 */ /* 0x000fe4000f8e023f */
[----:B------:R-:W-:Y:S01]  /*0d30*/  @!UP2 UMOV UR12, UR4 ;  /* 0x00000004000cac82 */ /* 0x000fe20008000000 */
[----:B------:R-:W-:Y:S01]  /*0d40*/  @!UP2 UMOV UR18, UR5 ;  /* 0x000000050012ac82 */ /* 0x000fe20008000000 */
[----:B------:R-:W-:-:S02]  /*0d50*/  UIADD3 UR37, UR53, UR37, URZ ;  /* 0x0000002535257290 */ /* 0x000fc4000fffe03f */
[----:B------:R-:W-:-:S04]  /*0d60*/  UIADD3 UR4, UP1, UR12, UR52, URZ ;  /* 0x000000340c047290 */ /* 0x000fc8000ff3e03f */
[----:B------:R-:W-:Y:S02]  /*0d70*/  UIADD3.X UR5, UR18, UR37, URZ, UP1, !UPT ;  /* 0x0000002512057290 */ /* 0x000fe40008ffe43f */
[----:B------:R-:W-:Y:S02]  /*0d80*/  USEL UR4, UR4, UR12, !UP0 ;  /* 0x0000000c04047287 */ /* 0x000fe4000c000000 */
[----:B------:R-:W-:-:S04]  /*0d90*/  USEL UR5, UR5, UR18, !UP0 ;  /* 0x0000001205057287 */ /* 0x000fc8000c000000 */
[----:B0-----:R-:W-:Y:S01]  /*0da0*/  ISETP.LE.U32.AND P0, PT, R6, UR4, PT ;  /* 0x0000000406007c0c */ /* 0x001fe2000bf03070 */
[----:B------:R-:W-:Y:S02]  /*0db0*/  IMAD.U32 R16, RZ, RZ, UR4 ;  /* 0x00000004ff107e24 */ /* 0x000fe4000f8e00ff */
[----:B------:R-:W-:Y:S02]  /*0dc0*/  IMAD.U32 R0, RZ, RZ, UR5 ;  /* 0x00000005ff007e24 */ /* 0x000fe4000f8e00ff */
[----:B------:R-:W-:-:S03]  /*0dd0*/  IMAD.U32 R17, RZ, RZ, UR5 ;  /* 0x00000005ff117e24 */ /* 0x000fc6000f8e00ff */
[----:B------:R-:W-:Y:S02]  /*0de0*/  ISETP.GE.U32.AND.EX P0, PT, R0, R7, PT, P0 ;  /* 0x000000070000720c */ /* 0x000fe40003f06100 */
[----:B------:R-:W-:-:S11]  /*0df0*/  PRMT R0, RZ, 0x7610, R0 ;  /* 0x00007610ff007816 */ /* 0x000fd60000000000 */
[----:B------:R-:W-:Y:S05]  /*0e00*/  @P0 BRA `(.L_x_11) ;  /* 0x0000000400500947 */ /* 0x000fea0003800000 */
[----:B------:R-:W-:Y:S01]  /*0e10*/  ULDC.64 UR18, c[0x0][0x628] ;  /* 0x00018a0000127ab9 */ /* 0x000fe20000000a00 */
[C---:B------:R-:W-:Y:S01]  /*0e20*/  R2UR UR20, R16.reuse ;  /* 0x00000000101472ca */ /* 0x040fe200000e0000 */
[----:B------:R-:W-:Y:S01]  /*0e30*/  ULDC UR16, c[0x0][0x630] ;  /* 0x00018c0000107ab9 */ /* 0x000fe20000000800 */
[----:B------:R-:W-:Y:S02]  /*0e40*/  ISETP.NE.U32.AND P0, PT, RZ, UR18, PT ;  /* 0x00000012ff007c0c */ /* 0x000fe4000bf05070 */
[----:B------:R-:W-:Y:S02]  /*0e50*/  R2UR UR4, R16 ;  /* 0x00000000100472ca */ /* 0x000fe400000e0000 */
[----:B------:R-:W-:Y:S02]  /*0e60*/  ISETP.NE.AND.EX P0, PT, RZ, UR19, PT, P0 ;  /* 0x00000013ff007c0c */ /* 0x000fe4000bf05300 */
[----:B------:R-:W-:-:S11]  /*0e70*/  R2UR UR5, R17 ;  /* 0x00000000110572ca */ /* 0x000fd600000e0000 */
[----:B------:R-:W-:Y:S05]  /*0e80*/  @!P0 BRA `(.L_x_12) ;  /* 0x0000000000308947 */ /* 0x000fea0003800000 */
[----:B------:R-:W-:Y:S01]  /*0e90*/  R2UR UR4, R16 ;  /* 0x00000000100472ca */ /* 0x000fe200000e0000 */
[----:B------:R-:W-:Y:S01]  /*0ea0*/  ULDC UR12, c[0x0][0x634] ;  /* 0x00018d00000c7ab9 */ /* 0x000fe20000000800 */
[----:B------:R-:W-:-:S11]  /*0eb0*/  R2UR UR15, R17 ;  /* 0x00000000110f72ca */ /* 0x000fd600000e0000 */
[----:B------:R-:W-:-:S04]  /*0ec0*/  UIADD3 UR12, UP1, UR4, UR12, URZ ;  /* 0x0000000c040c7290 */ /* 0x000fc8000ff3e03f */
[----:B------:R-:W-:-:S04]  /*0ed0*/  UIADD3.X UR15, URZ, UR15, URZ, UP1, !UPT ;  /* 0x0000000f3f0f7290 */ /* 0x000fc80008ffe43f */
[----:B------:R-:W-:-:S04]  /*0ee0*/  UIMAD.WIDE.U32 UR4, UR15, UR18, URZ ;  /* 0x000000120f0472a5 */ /* 0x000fc8000f8e003f */
[----:B------:R-:W-:Y:S02]  /*0ef0*/  UIMAD.WIDE.U32 UR10, UP1, UR12, UR19, UR4 ;  /* 0x000000130c0a72a5 */ /* 0x000fe4000f820004 */
[----:B------:R-:W-:Y:S02]  /*0f00*/  UIMAD.WIDE.U32 UR4, UR12, UR18, URZ ;  /* 0x000000120c0472a5 */ /* 0x000fe4000f8e003f */
[----:B------:R-:W-:Y:S02]  /*0f10*/  UIADD3.X UR13, URZ, URZ, URZ, UP1, !UPT ;  /* 0x0000003f3f0d7290 */ /* 0x000fe40008ffe43f */
[----:B------:R-:W-:Y:S01]  /*0f20*/  UIADD3 URZ, UP1, UR5, UR10, URZ ;  /* 0x0000000a053f7290 */ /* 0x000fe2000ff3e03f */
[----:B------:R-:W-:-:S03]  /*0f30*/  UMOV UR12, UR11 ;  /* 0x0000000b000c7c82 */ /* 0x000fc60008000000 */
[----:B------:R-:W-:-:S12]  /*0f40*/  UIMAD.WIDE.U32.X UR4, UR15, UR19, UR12, UP1 ;  /* 0x000000130f0472a5 */ /* 0x000fd800088e040c */
.L_x_12:
[----:B------:R-:W-:Y:S01]  /*0f50*/  USHF.R.U64 UR4, UR4, UR16, UR5 ;  /* 0x0000001004047299 */ /* 0x000fe20008001205 */
[----:B------:R-:W-:Y:S01]  /*0f60*/  R2UR UR11, R17 ;  /* 0x00000000110b72ca */ /* 0x000fe200000e0000 */
[----:B------:R-:W-:Y:S02]  /*0f70*/  USHF.R.U32.HI UR5, URZ, UR16, UR5 ;  /* 0x000000103f057299 */ /* 0x000fe40008011605 */
[----:B------:R-:W-:Y:S01]  /*0f80*/  UIADD3 UR12, UP1, URZ, -UR4, URZ ;  /* 0x800000043f0c7290 */ /* 0x000fe2000ff3e03f */
[----:B------:R-:W-:Y:S01]  /*0f90*/  ULDC.64 UR18, c[0x0][0x620] ;  /* 0x0001880000127ab9 */ /* 0x000fe20000000a00 */
[----:B------:R-:W-:Y:S02]  /*0fa0*/  UISETP.NE.AND UP2, UPT, UR38, URZ, UPT ;  /* 0x0000003f2600728c */ /* 0x000fe4000bf45270 */
[----:B------:R-:W-:Y:S01]  /*0fb0*/  UIADD3.X UR5, URZ, ~UR5, URZ, UP1, !UPT ;  /* 0x800000053f057290 */ /* 0x000fe20008ffe43f */
[----:B------:R-:W-:Y:S01]  /*0fc0*/  UMOV UR10, UR20 ;  /* 0x00000014000a7c82 */ /* 0x000fe20008000000 */
[----:B------:R-:W-:-:S02]  /*0fd0*/  ULDC UR13, c[0x0][0x618] ;  /* 0x00018600000d7ab9 */ /* 0x000fc40000000800 */
[----:B------:R-:W-:Y:S02]  /*0fe0*/  UIMAD UR5, UR5, UR18, URZ ;  /* 0x00000012050572a4 */ /* 0x000fe4000f8e023f */
[----:B------:R-:W-:Y:S02]  /*0ff0*/  UIMAD.WIDE.U32 UR10, UR12, UR18, UR10 ;  /* 0x000000120c0a72a5 */ /* 0x000fe4000f8e000a */
[----:B------:R-:W-:Y:S02]  /*1000*/  UIMAD UR12, UR12, UR19, UR5 ;  /* 0x000000130c0c72a4 */ /* 0x000fe4000f8e0205 */
[----:B------:R-:W-:Y:S02]  /*1010*/  @UP2 UIMAD UR7, UR17, UR9, UR8 ;  /* 0x00000009110722a4 */ /* 0x000fe4000f8e0208 */
[----:B------:R-:W-:Y:S01]  /*1020*/  UIADD3 UR11, UR11, UR12, URZ ;  /* 0x0000000c0b0b7290 */ /* 0x000fe2000fffe03f */
[----:B------:R-:W-:Y:S01]  /*1030*/  ULDC.64 UR8, c[0x0][0x640] ;  /* 0x0001900000087ab9 */ /* 0x000fe20000000a00 */
[----:B------:R-:W-:-:S02]  /*1040*/  ULDC UR15, c[0x0][0x608] ;  /* 0x00018200000f7ab9 */ /* 0x000fc40000000800 */
[----:B------:R-:W-:Y:S01]  /*1050*/  USHF.R.U64 UR20, UR10, UR13, UR11 ;  /* 0x0000000d0a147299 */ /* 0x000fe2000800120b */
[----:B------:R-:W-:Y:S01]  /*1060*/  ISETP.NE.U32.AND P0, PT, RZ, UR8, PT ;  /* 0x00000008ff007c0c */ /* 0x000fe2000bf05070 */
[----:B------:R-:W-:Y:S01]  /*1070*/  USHF.R.U32.HI UR11, URZ, UR13, UR11 ;  /* 0x0000000d3f0b7299 */ /* 0x000fe2000801160b */
[----:B------:R-:W-:Y:S02]  /*1080*/  ULDC UR21, c[0x0][0x658] ;  /* 0x0001960000157ab9 */ /* 0x000fe40000000800 */
[----:B------:R-:W-:Y:S01]  /*1090*/  ISETP.NE.AND.EX P0, PT, RZ, UR9, PT, P0 ;  /* 0x00000009ff007c0c */ /* 0x000fe2000bf05300 */
[----:B------:R-:W-:Y:S02]  /*10a0*/  USHF.R.U64 UR25, UR20, UR15, UR11 ;  /* 0x0000000f14197299 */ /* 0x000fe4000800120b */
[----:B------:R-:W-:Y:S01]  /*10b0*/  USHF.R.U32.HI UR11, URZ, UR15, UR11 ;  /* 0x0000000f3f0b7299 */ /* 0x000fe2000801160b */
[----:B------:R-:W-:Y:S01]  /*10c0*/  UMOV UR10, 0xffffffff ;  /* 0xffffffff000a7882 */ /* 0x000fe20000000000 */
[----:B------:R-:W-:Y:S01]  /*10d0*/  ULDC UR5, c[0x0][0x600] ;  /* 0x0001800000057ab9 */ /* 0x000fe20000000800 */
[----:B------:R-:W-:-:S02]  /*10e0*/  USHF.L.U32 UR10, UR10, UR21, URZ ;  /* 0x000000150a0a7299 */ /* 0x000fc4000800063f */
[----:B------:R-:W-:Y:S02]  /*10f0*/  USHF.R.U64 UR26, UR25, UR21, UR11 ;  /* 0x00000015191a7299 */ /* 0x000fe4000800120b */
[----:B------:R-:W-:Y:S02]  /*1100*/  ULOP3.LUT UR15, URZ, UR10, URZ, 0x33, !UPT ;  /* 0x0000000a3f0f7292 */ /* 0x000fe4000f8e333f */
[----:B------:R-:W-:Y:S02]  /*1110*/  UIADD3 UR19, UR5, -0x1, URZ ;  /* 0xffffffff05137890 */ /* 0x000fe4000fffe03f */
[----:B------:R-:W-:Y:S01]  /*1120*/  USHF.R.U32.HI UR11, URZ, UR21, UR11 ;  /* 0x000000153f0b7299 */ /* 0x000fe2000801160b */
[----:B------:R-:W-:Y:S01]  /*1130*/  ULDC UR22, c[0x0][0x648] ;  /* 0x0001920000167ab9 */ /* 0x000fe20000000800 */
[----:B------:R-:W-:Y:S01]  /*1140*/  ULDC UR23, c[0x0][0x638] ;  /* 0x00018e0000177ab9 */ /* 0x000fe20000000800 */
[----:B------:R-:W-:Y:S01]  /*1150*/  UMOV UR24, 0x1 ;  /* 0x0000000100187882 */ /* 0x000fe20000000000 */
[----:B------:R-:W-:Y:S01]  /*1160*/  UMOV UR10, UR26 ;  /* 0x0000001a000a7c82 */ /* 0x000fe20008000000 */
[----:B------:R-:W-:Y:S07]  /*1170*/  @!P0 BRA `(.L_x_13) ;  /* 0x0000000000308947 */ /* 0x000fee0003800000 */
[----:B------:R-:W-:Y:S02]  /*1180*/  ULDC UR16, c[0x0][0x64c] ;  /* 0x0001930000107ab9 */ /* 0x000fe40000000800 */
        /* <DEDUP_REMOVED lines=8> */
[----:B------:R-:W-:-:S07]  /*1210*/  UIMAD.WIDE.U32.X UR8, UR18, UR9, UR16, UP1 ;  /* 0x00000009120872a5 */ /* 0x000fce00088e0410 */
[----:B------:R-:W-:Y:S01]  /*1220*/  UMOV UR10, UR8 ;  /* 0x00000008000a7c82 */ /* 0x000fe20008000000 */
[----:B------:R-:W-:-:S05]  /*1230*/  UMOV UR11, UR9 ;  /* 0x00000009000b7c82 */ /* 0x000fca0008000000 */
.L_x_13:
[----:B------:R-:W-:Y:S01]  /*1240*/  USHF.R.U64 UR9, UR10, UR22, UR11 ;  /* 0x000000160a097299 */ /* 0x000fe2000800120b */
[----:B------:R-:W-:Y:S01]  /*1250*/  IMAD.MOV.U32 R0, RZ, RZ, 0x1 ;  /* 0x00000001ff007424 */ /* 0x000fe200078e00ff */
[----:B------:R-:W-:Y:S01]  /*1260*/  USHF.L.U32 UR8, UR24, UR21, URZ ;  /* 0x0000001518087299 */ /* 0x000fe2000800063f */
[----:B------:R-:W-:Y:S01]  /*1270*/  IMAD.U32 R19, RZ, RZ, UR4 ;  /* 0x00000004ff137e24 */ /* 0x000fe2000f8e00ff */
[----:B------:R-:W-:Y:S02]  /*1280*/  ULOP3.LUT UR15, UR25, UR15, URZ, 0xc0, !UPT ;  /* 0x0000000f190f7292 */ /* 0x000fe4000f8ec03f */
[----:B------:R-:W-:Y:S02]  /*1290*/  UIADD3 UR10, -UR9, URZ, URZ ;  /* 0x0000003f090a7290 */ /* 0x000fe4000fffe13f */
[----:B------:R-:W-:Y:S02]  /*12a0*/  UIMAD UR15, UR8, UR9, UR15 ;  /* 0x00000009080f72a4 */ /* 0x000fe4000f8e020f */
[----:B------:R-:W-:-:S02]  /*12b0*/  ULOP3.LUT UR19, UR20, UR19, URZ, 0xc0, !UPT ;  /* 0x0000001314137292 */ /* 0x000fc4000f8ec03f */
[----:B------:R-:W-:Y:S01]  /*12c0*/  UIMAD UR8, UR10, UR23, UR26 ;  /* 0x000000170a0872a4 */ /* 0x000fe2000f8e021a */
[----:B------:R-:W-:Y:S01]  /*12d0*/  ULDC UR9, c[0x0][0x610] ;  /* 0x0001840000097ab9 */ /* 0x000fe20000000800 */
[----:B------:R-:W-:Y:S02]  /*12e0*/  UISETP.NE.AND UP1, UPT, UR38, URZ, UPT ;  /* 0x0000003f2600728c */ /* 0x000fe4000bf25270 */
[----:B------:R-:W-:Y:S02]  /*12f0*/  UIMAD UR7, UR15, UR9, UR7 ;  /* 0x000000090f0772a4 */ /* 0x000fe4000f8e0207 */
[----:B------:R-:W-:-:S04]  /*1300*/  UIMAD UR8, UR8, UR5, UR19 ;  /* 0x00000005080872a4 */ /* 0x000fc8000f8e0213 */
[----:B------:R-:W-:Y:S02]  /*1310*/  USEL UR5, UR8, UR7, !UP1 ;  /* 0x0000000708057287 */ /* 0x000fe4000c800000 */
[----:B------:R-:W-:-:S04]  /*1320*/  USEL UR7, UR7, UR8, !UP1 ;  /* 0x0000000807077287 */ /* 0x000fc8000c800000 */
[----:B------:R-:W-:Y:S02]  /*1330*/  IMAD.U32 R2, RZ, RZ, UR5 ;  /* 0x00000005ff027e24 */ /* 0x000fe4000f8e00ff */
[----:B------:R-:W-:-:S07]  /*1340*/  IMAD.U32 R18, RZ, RZ, UR7 ;  /* 0x00000007ff127e24 */ /* 0x000fce000f8e00ff */
.L_x_11:
[----:B------:R-:W-:Y:S05]  /*1350*/  @!P2 BRA `(.L_x_14) ;  /* 0x00000000000ca947 */ /* 0x000fea0003800000 */
[----:B------:R-:W-:Y:S01]  /*1360*/  UCGABAR_WAIT ;  /* 0x0000000000007dc7 */ /* 0x000fe20008000000 */
[----:B------:R-:W-:Y:S01]  /*1370*/  CCTL.IVALL ;  /* 0x00000000ff00798f */ /* 0x000fe20002000000 */
[----:B------:R-:W-:Y:S05]  /*1380*/  BRA `(.L_x_15) ;  /* 0x0000000000047947 */ /* 0x000fea0003800000 */
.L_x_14:
[----:B------:R-:W-:Y:S06]  /*1390*/  BAR.SYNC.DEFER_BLOCKING 0x0 ;  /* 0x0000000000007b1d */ /* 0x000fec0000010000 */
.L_x_15:
[----:B------:R-:W-:Y:S02]  /*13a0*/  ULDC UR4, c[0x0][0x28c] ;  /* 0x0000a30000047ab9 */ /* 0x000fe40000000800 */
[----:B------:R-:W-:-:S04]  /*13b0*/  UIADD3 UR4, UR4, 0x3f, URZ ;  /* 0x0000003f04047890 */ /* 0x000fc8000fffe03f */
[----:B------:R-:W-:-:S04]  /*13c0*/  USHF.R.S32.HI UR5, URZ, 0x1f, UR4 ;  /* 0x0000001f3f057899 */ /* 0x000fc80008011404 */
[----:B------:R-:W-:-:S04]  /*13d0*/  ULEA.HI UR5, UR5, UR4, URZ, 0x6 ;  /* 0x0000000405057291 */ /* 0x000fc8000f8f303f */
[----:B------:R-:W-:Y:S01]  /*13e0*/  USHF.R.S32.HI UR39, URZ, 0x6, UR5 ;  /* 0x000000063f277899 */ /* 0x000fe20008011405 */
[----:B------:R-:W-:Y:S11]  /*13f0*/  @!P3 BRA `(.L_x_16) ;  /* 0x0000005400b4b947 */ /* 0x000ff60003800000 */
[----:B------:R-:W-:-:S06]  /*1400*/  UISETP.GT.U32.AND UP1, UPT, UR14, 0x1, UPT ;  /* 0x000000010e00788c */ /* 0x000fcc000bf24070 */
[----:B------:R-:W-:-:S13]  /*1410*/  PLOP3.LUT P0, PT, PT, PT, UP1, 0x80, 0x0 ;  /* 0x000000000000781c */ /* 0x000fda0003f0f018 */
[----:B------:R-:W-:Y:S05]  /*1420*/  @P0 EXIT ;  /* 0x000000000000094d */ /* 0x000fea0003800000 */
.L_x_17:
[----:B------:R-:W-:-:S08]  /*1430*/  NOP ;  /* 0x0000000000007918 */ /* 0x000fd00000000000 */
[----:B------:R-:W0:Y:S02]  /*1440*/  USETMAXREG.TRY_ALLOC.CTAPOOL UP1, 0xe8 ;  /* 0x000000e8000079c8 */ /* 0x000e240008020600 */
[----:B0-----:R-:W-:-:S13]  /*1450*/  PLOP3.LUT P0, PT, PT, PT, UP1, 0x80, 0x0 ;  /* 0x000000000000781c */ /* 0x001fda0003f0f018 */
[----:B------:R-:W-:Y:S05]  /*1460*/  @!P0 BRA `(.L_x_17) ;  /* 0xfffffffc00f08947 */ /* 0x000fea000383ffff */
[----:B------:R-:W-:-:S13]  /*1470*/  LOP3.LUT P0, RZ, R0, 0xff, RZ, 0xc0, !PT ;  /* 0x000000ff00ff7812 */ /* 0x000fda000780c0ff */
[----:B------:R-:W-:Y:S05]  /*1480*/  @!P0 EXIT ;  /* 0x000000000000894d */ /* 0x000fea0003800000 */
[----:B------:R-:W0:Y:S01]  /*1490*/  S2UR UR5, SR_CgaCtaId ;  /* 0x00000000000579c3 */ /* 0x000e220000008800 */
[CC--:B------:R-:W-:Y:S01]  /*14a0*/  LEA.HI R0, R9.reuse, R4.reuse, RZ, 0x2 ;  /* 0x0000000409007211 */ /* 0x0c0fe200078f10ff */
[----:B------:R-:W-:Y:S01]  /*14b0*/  UMOV UR42, 0x400 ;  /* 0x00000400002a7882 */ /* 0x000fe20000000000 */
[----:B------:R-:W-:Y:S01]  /*14c0*/  LEA.HI R9, R9, R4, RZ, 0x5 ;  /* 0x0000000409097211 */ /* 0x000fe200078f28ff */
[----:B------:R-:W-:Y:S01]  /*14d0*/  USHF.R.U32.HI UR4, URZ, 0x2, UR39 ;  /* 0x000000023f047899 */ /* 0x000fe20008011627 */
[--C-:B------:R-:W-:Y:S01]  /*14e0*/  SHF.R.S32.HI R90, RZ, 0x2, R0.reuse ;  /* 0x00000002ff5a7819 */ /* 0x100fe20000011400 */
[----:B------:R-:W-:Y:S01]  /*14f0*/  ULOP3.LUT UR45, UR39, 0x3, URZ, 0xc0, !UPT ;  /* 0x00000003272d7892 */ /* 0x000fe2000f8ec03f */
[----:B------:R-:W-:Y:S01]  /*1500*/  SHF.R.S32.HI R3, RZ, 0x1f, R0 ;  /* 0x0000001fff037819 */ /* 0x000fe20000011400 */
[----:B------:R-:W2:Y:S01]  /*1510*/  LDC.64 R94, c[0x0][0x5c8] ;  /* 0x00017200ff5e7b82 */ /* 0x000ea20000000a00 */
[----:B------:R-:W-:Y:S01]  /*1520*/  SHF.R.S32.HI R9, RZ, 0x5, R9 ;  /* 0x00000005ff097819 */ /* 0x000fe20000011409 */
[----:B------:R-:W-:Y:S01]  /*1530*/  UISETP.LT.AND UP1, UPT, UR39, 0x1, UPT ;  /* 0x000000012700788c */ /* 0x000fe2000bf21270 */
[----:B------:R-:W-:Y:S01]  /*1540*/  LEA.HI R3, R3, R90, RZ, 0x3 ;  /* 0x0000005a03037211 */ /* 0x000fe200078f18ff */
[----:B------:R-:W-:Y:S01]  /*1550*/  ULOP3.LUT UR4, UR4, 0x1, URZ, 0xc0, !UPT ;  /* 0x0000000104047892 */ /* 0x000fe2000f8ec03f */
[----:B------:R-:W-:-:S02]  /*1560*/  ULDC UR44, c[0x0][0x658] ;  /* 0x00019600002c7ab9 */ /* 0x000fc40000000800 */
[----:B------:R-:W-:Y:S01]  /*1570*/  LOP3.LUT R3, R3, 0xfffffff8, RZ, 0xc0, !PT ;  /* 0xfffffff803037812 */ /* 0x000fe200078ec0ff */
[----:B------:R-:W1:Y:S01]  /*1580*/  LDC R6, c[0x0][0x288] ;  /* 0x0000a200ff067b82 */ /* 0x000e620000000800 */
[----:B------:R-:W-:Y:S01]  /*1590*/  UMOV UR6, 0xffffffff ;  /* 0xffffffff00067882 */ /* 0x000fe20000000000 */
[----:B------:R-:W-:Y:S01]  /*15a0*/  ULDC UR8, c[0x0][0x284] ;  /* 0x0000a10000087ab9 */ /* 0x000fe20000000800 */
[----:B------:R-:W-:Y:S01]  /*15b0*/  USEL UR45, UR45, URZ, !UP0 ;  /* 0x0000003f2d2d7287 */ /* 0x000fe2000c000000 */
[----:B------:R-:W-:Y:S01]  /*15c0*/  IMAD.IADD R90, R90, 0x1, -R3 ;  /* 0x000000015a5a7824 */ /* 0x000fe200078e0a03 */
[----:B------:R-:W-:Y:S01]  /*15d0*/  LOP3.LUT R3, R0, 0xfffffffc, RZ, 0xc0, !PT ;  /* 0xfffffffc00037812 */ /* 0x000fe200078ec0ff */
[----:B------:R-:W-:Y:S01]  /*15e0*/  VIADD R0, R5, 0xffffffff ;  /* 0xffffffff05007836 */ /* 0x000fe20000000000 */
[----:B------:R-:W-:Y:S01]  /*15f0*/  USEL UR46, UR39, 0x1, UP1 ;  /* 0x00000001272e7887 */ /* 0x000fe20008800000 */
[--C-:B------:R-:W-:Y:S01]  /*1600*/  IMAD R98, R9, -0x10, -R90.reuse ;  /* 0xfffffff009627824 */ /* 0x100fe200078e0a5a */
[----:B0-----:R-:W-:Y:S01]  /*1610*/  ULEA UR42, UR5, UR42, 0x18 ;  /* 0x0000002a052a7291 */ /* 0x001fe2000f8ec03f */
[----:B------:R-:W-:Y:S01]  /*1620*/  IMAD.IADD R3, R4, 0x1, -R3 ;  /* 0x0000000104037824 */ /* 0x000fe200078e0a03 */
[C---:B------:R-:W-:Y:S01]  /*1630*/  ISETP.NE.AND P0, PT, R0.reuse, RZ, PT ;  /* 0x000000ff0000720c */ /* 0x040fe20003f05270 */
[----:B------:R-:W-:Y:S01]  /*1640*/  IMAD.SHL.U32 R0, R0, 0x8, RZ ;  /* 0x0000000800007824 */ /* 0x000fe200078e00ff */
[----:B------:R-:W-:Y:S01]  /*1650*/  UIADD3 UR50, UR42, 0x50, URZ ;  /* 0x000000502a327890 */ /* 0x000fe2000fffe03f */
[--C-:B------:R-:W-:Y:S01]  /*1660*/  SHF.R.S32.HI R91, RZ, 0x1f, R90.reuse ;  /* 0x0000001fff5b7819 */ /* 0x100fe2000001145a */
[----:B------:R-:W-:Y:S01]  /*1670*/  IMAD.SHL.U32 R92, R3, 0x2, RZ ;  /* 0x00000002035c7824 */ /* 0x000fe200078e00ff */
[----:B------:R-:W-:Y:S01]  /*1680*/  USHF.L.U32 UR6, UR6, UR44, URZ ;  /* 0x0000002c06067299 */ /* 0x000fe2000800063f */
[----:B------:R-:W-:Y:S01]  /*1690*/  LOP3.LUT R0, R0, 0x8, RZ, 0xc0, !PT ;  /* 0x0000000800007812 */ /* 0x000fe200078ec0ff */
[----:B------:R-:W-:Y:S01]  /*16a0*/  UISETP.EQ.U32.AND UP0, UPT, UR4, 0x1, !UP0 ;  /* 0x000000010400788c */ /* 0x000fe2000c702070 */
[C---:B--2---:R-:W-:Y:S01]  /*16b0*/  SHF.L.U64.HI R89, R94.reuse, 0x3, R95 ;  /* 0x000000035e597819 */ /* 0x044fe2000001025f */
[----:B------:R-:W-:Y:S01]  /*16c0*/  IMAD.WIDE R90, R9, 0x10, R90 ;  /* 0x00000010095a7825 */ /* 0x000fe200078e025a */
[----:B------:R-:W-:Y:S01]  /*16d0*/  SEL R100, RZ, 0x1, P0 ;  /* 0x00000001ff647807 */ /* 0x000fe20000000000 */
[----:B------:R-:W-:Y:S01]  /*16e0*/  ULDC UR43, c[0x0][0x600] ;  /* 0x00018000002b7ab9 */ /* 0x000fe20000000800 */
[----:B------:R-:W-:Y:S01]  /*16f0*/  LEA R96, R5, UR50, 0x3 ;  /* 0x0000003205607c11 */ /* 0x000fe2000f8e18ff */
[----:B------:R-:W-:Y:S01]  /*1700*/  IMAD.SHL.U32 R94, R94, 0x8, RZ ;  /* 0x000000085e5e7824 */ /* 0x000fe200078e00ff */
[C---:B------:R-:W-:Y:S01]  /*1710*/  LOP3.LUT R101, R0.reuse, 0x8, RZ, 0x3c, !PT ;  /* 0x0000000800657812 */ /* 0x040fe200078e3cff */
[----:B-1----:R-:W-:Y:S01]  /*1720*/  IMAD R95, R3, -0x2, R6 ;  /* 0xfffffffe035f7824 */ /* 0x002fe200078e0206 */
[----:B------:R-:W-:Y:S01]  /*1730*/  LOP3.LUT R97, R0, 0x18, RZ, 0x3c, !PT ;  /* 0x0000001800617812 */ /* 0x000fe200078e3cff */
[----:B------:R-:W-:Y:S01]  /*1740*/  VIADD R98, R98, UR8 ;  /* 0x0000000862627c36 */ /* 0x000fe20008000000 */
[----:B------:R-:W-:Y:S01]  /*1750*/  SHF.R.S32.HI R93, RZ, 0x1f, R92 ;  /* 0x0000001fff5d7819 */ /* 0x000fe2000001145c */
[----:B------:R-:W-:Y:S01]  /*1760*/  UMOV UR7, 0x1 ;  /* 0x0000000100077882 */ /* 0x000fe20000000000 */
[----:B------:R-:W-:-:S02]  /*1770*/  ULOP3.LUT UR49, UR36, 0x1, URZ, 0xfc, !UPT ;  /* 0x0000000124317892 */ /* 0x000fc4000f8efc3f */
[----:B------:R-:W-:Y:S02]  /*1780*/  USHF.L.U32 UR40, UR39, 0x1, URZ ;  /* 0x0000000127287899 */ /* 0x000fe4000800063f */
[----:B------:R-:W-:Y:S02]  /*1790*/  USHF.L.U64.HI UR41, UR52, 0x1, UR37 ;  /* 0x0000000134297899 */ /* 0x000fe40008010225 */
[----:B------:R-:W-:Y:S02]  /*17a0*/  UIADD3 UR43, UR43, -0x1, URZ ;  /* 0xffffffff2b2b7890 */ /* 0x000fe4000fffe03f */
[----:B------:R-:W-:Y:S02]  /*17b0*/  USHF.L.U32 UR44, UR7, UR44, URZ ;  /* 0x0000002c072c7299 */ /* 0x000fe4000800063f */
[----:B------:R-:W-:Y:S02]  /*17c0*/  UIADD3 UR46, -UR46, UR39, URZ ;  /* 0x000000272e2e7290 */ /* 0x000fe4000fffe13f */
[----:B------:R-:W-:-:S02]  /*17d0*/  ULOP3.LUT UR47, URZ, UR6, URZ, 0x33, !UPT ;  /* 0x000000063f2f7292 */ /* 0x000fc4000f8e333f */
[----:B------:R-:W-:-:S12]  /*17e0*/  USEL UR48, URZ, 0x1, !UP0 ;  /* 0x000000013f307887 */ /* 0x000fd8000c000000 */
.L_x_165:
[----:B------:R-:W-:-:S04]  /*17f0*/  SHF.L.U32 R3, R100, 0x1f, RZ ;  /* 0x0000001f64037819 */ /* 0x000fc800000006ff */
[----:B------:R-:W0:Y:S02]  /*1800*/  SYNCS.PHASECHK.TRANS64.TRYWAIT P0, [R96+URZ+-0x8], R3 ;  /* 0xfffff803600075a7 */ /* 0x000e24000800017f */
[----:B012345:R-:W-:Y:S05]  /*1810*/  @!P0 BRA `(.L_x_18) ;  /* 0x0000006000c08947 */ /* 0x03ffea0003800000 */
.L_x_187:
[----:B------:R-:W-:Y:S02]  /*1820*/  ULDC UR4, c[0x0][0x28c] ;  /* 0x0000a30000047ab9 */ /* 0x000fe40000000800 */
[----:B------:R-:W-:-:S13]  /*1830*/  ISETP.LT.AND P0, PT, RZ, UR4, PT ;  /* 0x00000004ff007c0c */ /* 0x000fda000bf01270 */
[----:B------:R-:W-:Y:S05]  /*1840*/  @P0 BRA `(.L_x_19) ;  /* 0x0000000000400947 */ /* 0x000fea0003800000 */
[----:B------:R-:W-:Y:S01]  /*1850*/  MOV R0, 0x0 ;  /* 0x0000000000007802 */ /* 0x000fe20000000f00 */
[----:B------:R-:W-:Y:S01]  /*1860*/  ULDC.64 UR4, c[0x4][0x68] ;  /* 0x01001a0000047ab9 */ /* 0x000fe20000000a00 */
[----:B------:R-:W-:Y:S01]  /*1870*/  ULDC.64 UR6, c[0x4][0x8] ;  /* 0x0100020000067ab9 */ /* 0x000fe20000000a00 */
[----:B------:R-:W-:Y:S01]  /*1880*/  IMAD.U32 R4, RZ, RZ, UR4 ;  /* 0x00000004ff047e24 */ /* 0x000fe2000f8e00ff */
[----:B------:R1:W2:Y:S01]  /*1890*/  LDC.64 R14, c[0x4][R0] ;  /* 0x01000000000e7b82 */ /* 0x0002a20000000a00 */
[----:B------:R-:W-:Y:S01]  /*18a0*/  IMAD.U32 R5, RZ, RZ, UR5 ;  /* 0x00000005ff057e24 */ /* 0x000fe2000f8e00ff */
[----:B------:R-:W-:Y:S01]  /*18b0*/  ULDC.64 UR4, c[0x4][0x70] ;  /* 0x01001c0000047ab9 */ /* 0x000fe20000000a00 */
[----:B------:R-:W-:Y:S02]  /*18c0*/  IMAD.U32 R10, RZ, RZ, UR6 ;  /* 0x00000006ff0a7e24 */ /* 0x000fe4000f8e00ff */
[----:B------:R-:W-:Y:S02]  /*18d0*/  IMAD.U32 R6, RZ, RZ, UR4 ;  /* 0x00000004ff067e24 */ /* 0x000fe4000f8e00ff */
[----:B------:R-:W-:-:S02]  /*18e0*/  IMAD.U32 R7, RZ, RZ, UR5 ;  /* 0x00000005ff077e24 */ /* 0x000fc4000f8e00ff */
[----:B------:R-:W-:Y:S02]  /*18f0*/  IMAD.U32 R11, RZ, RZ, UR7 ;  /* 0x00000007ff0b7e24 */ /* 0x000fe4000f8e00ff */
[----:B------:R-:W-:Y:S02]  /*1900*/  IMAD.MOV.U32 R8, RZ, RZ, 0x1e1 ;  /* 0x000001e1ff087424 */ /* 0x000fe400078e00ff */
[----:B------:R-:W-:Y:S02]  /*1910*/  IMAD.MOV.U32 R12, RZ, RZ, 0x1 ;  /* 0x00000001ff0c7424 */ /* 0x000fe400078e00ff */
[----:B-1----:R-:W-:-:S07]  /*1920*/  IMAD.MOV.U32 R13, RZ, RZ, RZ ;  /* 0x000000ffff0d7224 */ /* 0x002fce00078e00ff */
[----:B------:R-:W-:-:S07]  /*1930*/  LEPC R20, `(.L_x_19) ;  /* 0x000000001014794e */ /* 0x000fce0000000000 */
[----:B0-2--5:R-:W-:Y:S05]  /*1940*/  CALL.ABS.NOINC R14 ;  /* 0x000000000e007343 */ /* 0x025fea0003c00000 */
.L_x_19:
[----:B------:R-:W-:-:S05]  /*1950*/  IMAD.U32 R0, RZ, RZ, UR49 ;  /* 0x00000031ff007e24 */ /* 0x000fca000f8e00ff */
[----:B------:R-:W-:-:S13]  /*1960*/  ISETP.NE.AND P0, PT, R0, 0x3, PT ;  /* 0x000000030000780c */ /* 0x000fda0003f05270 */
[----:B------:R-:W-:Y:S05]  /*1970*/  @!P0 BRA `(.L_x_20) ;  /* 0x0000000000048947 */ /* 0x000fea0003800000 */
[----:B------:R-:W-:Y:S01]  /*1980*/  BPT.TRAP 0x1 ;  /* 0x000000040000795c */ /* 0x000fe20000300000 */
.L_x_20:
[----:B0-----:R-:W-:Y:S02]  /*1990*/  IMAD.U32 R3, RZ, RZ, UR45 ;  /* 0x0000002dff037e24 */ /* 0x001fe4000f8e00ff */
[----:B------:R-:W-:-:S03]  /*19a0*/  IMAD.U32 R0, RZ, RZ, UR48 ;  /* 0x00000030ff007e24 */ /* 0x000fc6000f8e00ff */
[----:B------:R-:W-:Y:S02]  /*19b0*/  LEA R3, R3, UR42, 0x3 ;  /* 0x0000002a03037c11 */ /* 0x000fe4000f8e18ff */
[----:B------:R-:W-:-:S04]  /*19c0*/  SHF.L.U32 R0, R0, 0x1f, RZ ;  /* 0x0000001f00007819 */ /* 0x000fc800000006ff */
[----:B------:R0:W1:Y:S01]  /*19d0*/  SYNCS.PHASECHK.TRANS64.TRYWAIT P1, [R3+URZ], R0 ;  /* 0x00000000030075a7 */ /* 0x000062000802017f */
[----:B------:R-:W-:Y:S05]  /*19e0*/  @!P0 BRA `(.L_x_21) ;  /* 0x0000000000048947 */ /* 0x000fea0003800000 */
[----:B------:R-:W-:Y:S01]  /*19f0*/  BPT.TRAP 0x1 ;  /* 0x000000040000795c */ /* 0x000fe20000300000 */
.L_x_21:
[----:B------:R-:W-:-:S05]  /*1a00*/  IMAD.U32 R4, RZ, RZ, UR46 ;  /* 0x0000002eff047e24 */ /* 0x000fca000f8e00ff */
[----:B------:R-:W-:Y:S01]  /*1a10*/  ISETP.GE.AND P2, PT, R4, 0x1, PT ;  /* 0x000000010400780c */ /* 0x000fe20003f46270 */
[----:B-1----:R-:W-:-:S12]  /*1a20*/  @P1 BRA `(.L_x_22) ;  /* 0x0000000000081947 */ /* 0x002fd80003800000 */
[----:B------:R-:W1:Y:S02]  /*1a30*/  SYNCS.PHASECHK.TRANS64.TRYWAIT P1, [R3+URZ], R0 ;  /* 0x00000000030075a7 */ /* 0x000e64000802017f */
[----:B-1----:R-:W-:Y:S05]  /*1a40*/  @!P1 BRA `(.L_x_23) ;  /* 0x0000006000489947 */ /* 0x002fea0003800000 */
.L_x_22:
[----:B------:R-:W-:Y:S05]  /*1a50*/  WARPSYNC.ALL ;  /* 0x0000000000007948 */ /* 0x000fea0003800000 */
[----:B------:R-:W-:Y:S01]  /*1a60*/  UIADD3 UR4, UR42, 0x180, URZ ;  /* 0x000001802a047890 */ /* 0x000fe2000fffe03f */
[----:B------:R-:W-:Y:S01]  /*1a70*/  WARPGROUP.ARRIVE ;  /* 0x00000000000079c5 */ /* 0x000fe20000000000 */
[----:B------:R-:W-:Y:S02]  /*1a80*/  UIADD3 UR5, UR42, 0x8180, URZ ;  /* 0x000081802a057890 */ /* 0x000fe4000fffe03f */
[----:B------:R-:W-:Y:S02]  /*1a90*/  USHF.R.U32.HI UR4, URZ, 0x4, UR4 ;  /* 0x000000043f047899 */ /* 0x000fe40008011604 */
[----:B------:R-:W-:-:S02]  /*1aa0*/  USHF.R.U32.HI UR5, URZ, 0x4, UR5 ;  /* 0x000000043f057899 */ /* 0x000fc40008011605 */
[----:B------:R-:W-:Y:S02]  /*1ab0*/  ULOP3.LUT UR4, UR4, 0x3fff, URZ, 0xc0, !UPT ;  /* 0x00003fff04047892 */ /* 0x000fe4000f8ec03f */
[----:B------:R-:W-:Y:S02]  /*1ac0*/  ULOP3.LUT UR5, UR5, 0x3fff, URZ, 0xc0, !UPT ;  /* 0x00003fff05057892 */ /* 0x000fe4000f8ec03f */
[----:B------:R-:W-:Y:S02]  /*1ad0*/  ULOP3.LUT UR8, UR4, 0x10000, URZ, 0xfc, !UPT ;  /* 0x0001000004087892 */ /* 0x000fe4000f8efc3f */
[----:B------:R-:W-:Y:S02]  /*1ae0*/  ULOP3.LUT UR9, UR5, 0x10000, URZ, 0xfc, !UPT ;  /* 0x0001000005097892 */ /* 0x000fe4000f8efc3f */
[----:B------:R-:W-:Y:S02]  /*1af0*/  ULEA UR10, UR45, UR8, 0x9 ;  /* 0x000000082d0a7291 */ /* 0x000fe4000f8e483f */
[----:B------:R-:W-:Y:S01]  /*1b00*/  ULEA UR11, UR45, UR9, 0xa ;  /* 0x000000092d0b7291 */ /* 0x000fe2000f8e503f */
[----:B------:R-:W-:Y:S01]  /*1b10*/  UMOV UR5, 0x40000040 ;  /* 0x4000004000057882 */ /* 0x000fe20000000000 */
[----:B------:R-:W-:-:S03]  /*1b20*/  UMOV UR7, 0x40000040 ;  /* 0x4000004000077882 */ /* 0x000fc60000000000 */
[----:B------:R-:W-:Y:S02]  /*1b30*/  UMOV UR4, UR10 ;  /* 0x0000000a00047c82 */ /* 0x000fe40008000000 */
[----:B------:R-:W-:Y:S02]  /*1b40*/  UMOV UR6, UR11 ;  /* 0x0000000b00067c82 */ /* 0x000fe40008000000 */
[----:B------:R-:W-:Y:S01]  /*1b50*/  HGMMA.64x128x16.F32 R24, gdesc[UR4], RZ, !UPT, gsb0 ;  /* 0x01e00000041879f0 */ /* 0x000fe2000c0008ff */
[----:B------:R-:W-:Y:S02]  /*1b60*/  UIADD3 UR4, UR10, 0x2, URZ ;  /* 0x000000020a047890 */ /* 0x000fe4000fffe03f */
[----:B------:R-:W-:Y:S01]  /*1b70*/  UIADD3 UR6, UR11, 0x2, URZ ;  /* 0x000000020b067890 */ /* 0x000fe2000fffe03f */
[----:B------:R-:W-:Y:S01]  /*1b80*/  UMOV UR5, 0x40000040 ;  /* 0x4000004000057882 */ /* 0x000fe20000000000 */
[----:B------:R-:W-:Y:S01]  /*1b90*/  UMOV UR7, 0x40000040 ;  /* 0x4000004000077882 */ /* 0x000fe20000000000 */
[----:B------:R-:W-:-:S02]  /*1ba0*/  WARPGROUP.DEPBAR.LE gsb0, 0x0 ;  /* 0x00008000000079c5 */ /* 0x000fc40000010000 */
[----:B------:R-:W-:-:S06]  /*1bb0*/  WARPGROUP.ARRIVE ;  /* 0x00000000000079c5 */ /* 0x000fcc0000000000 */
[----:B------:R-:W-:Y:S01]  /*1bc0*/  HGMMA.64x128x16.F32 R24, gdesc[UR4], R24, gsb0 ;  /* 0x01e00000041879f0 */ /* 0x000fe20008000818 */
[----:B------:R-:W-:Y:S02]  /*1bd0*/  UIADD3 UR4, UR10, 0x4, URZ ;  /* 0x000000040a047890 */ /* 0x000fe4000fffe03f */
[----:B------:R-:W-:Y:S01]  /*1be0*/  UIADD3 UR6, UR11, 0x4, URZ ;  /* 0x000000040b067890 */ /* 0x000fe2000fffe03f */
[----:B------:R-:W-:Y:S01]  /*1bf0*/  UMOV UR5, 0x40000040 ;  /* 0x4000004000057882 */ /* 0x000fe20000000000 */
[----:B------:R-:W-:Y:S01]  /*1c00*/  UMOV UR7, 0x40000040 ;  /* 0x4000004000077882 */ /* 0x000fe20000000000 */
[----:B------:R-:W-:Y:S02]  /*1c10*/  WARPGROUP.DEPBAR.LE gsb0, 0x0 ;  /* 0x00008000000079c5 */ /* 0x000fe40000010000 */
        /* <DEDUP_REMOVED lines=8> */
[----:B------:R-:W-:Y:S03]  /*1ca0*/  HGMMA.64x128x16.F32 R24, gdesc[UR4], R24, gsb0 ;  /* 0x01e00000041879f0 */ /* 0x000fe60008000818 */
[----:B------:R-:W-:Y:S02]  /*1cb0*/  WARPGROUP.DEPBAR.LE gsb0, 0x0 ;  /* 0x00008000000079c5 */ /* 0x000fe40000010000 */
[----:B------:R-:W-:Y:S05]  /*1cc0*/  @!P2 BRA `(.L_x_24) ;  /* 0x000000040018a947 */ /* 0x000fea0003800000 */
[----:B------:R-:W-:Y:S01]  /*1cd0*/  UIADD3 UR4, UR45, 0x1, URZ ;  /* 0x000000012d047890 */ /* 0x000fe2000fffe03f */
[----:B01----:R-:W-:Y:S02]  /*1ce0*/  IMAD.U32 R0, RZ, RZ, UR46 ;  /* 0x0000002eff007e24 */ /* 0x003fe4000f8e00ff */
[----:B------:R-:W-:Y:S01]  /*1cf0*/  IMAD.U32 R3, RZ, RZ, UR45 ;  /* 0x0000002dff037e24 */ /* 0x000fe2000f8e00ff */
[----:B------:R-:W-:-:S04]  /*1d00*/  UISETP.NE.AND UP0, UPT, UR4, 0x4, UPT ;  /* 0x000000040400788c */ /* 0x000fc8000bf05270 */
[----:B------:R-:W-:Y:S02]  /*1d10*/  USEL UR5, URZ, 0x1, UP0 ;  /* 0x000000013f057887 */ /* 0x000fe40008000000 */
[----:B------:R-:W-:Y:S02]  /*1d20*/  USEL UR10, UR4, URZ, UP0 ;  /* 0x0000003f040a7287 */ /* 0x000fe40008000000 */
[----:B------:R-:W-:-:S06]  /*1d30*/  ULOP3.LUT UR5, UR48, UR5, URZ, 0x3c, !UPT ;  /* 0x0000000530057292 */ /* 0x000fcc000f8e3c3f */
[----:B------:R-:W-:-:S07]  /*1d40*/  IMAD.U32 R6, RZ, RZ, UR5 ;  /* 0x00000005ff067e24 */ /* 0x000fce000f8e00ff */
.L_x_31:
[----:B------:R-:W-:Y:S05]  /*1d50*/  @!P0 BRA `(.L_x_25) ;  /* 0x0000000000048947 */ /* 0x000fea0003800000 */
[----:B------:R-:W-:Y:S01]  /*1d60*/  BPT.TRAP 0x1 ;  /* 0x000000040000795c */ /* 0x000fe20000300000 */
.L_x_25:
[----:B------:R-:W-:Y:S01]  /*1d70*/  ULEA UR4, UR10, UR42, 0x3 ;  /* 0x0000002a0a047291 */ /* 0x000fe2000f8e183f */
[----:B------:R-:W-:-:S08]  /*1d80*/  SHF.L.U32 R4, R6, 0x1f, RZ ;  /* 0x0000001f06047819 */ /* 0x000fd000000006ff */
[----:B------:R0:W1:Y:S01]  /*1d90*/  SYNCS.PHASECHK.TRANS64.TRYWAIT P1, [UR4], R4 ;  /* 0x00000004ff0075a7 */ /* 0x0000620008020144 */
[----:B------:R-:W-:Y:S05]  /*1da0*/  @!P0 BRA `(.L_x_26) ;  /* 0x0000000000048947 */ /* 0x000fea0003800000 */
[----:B------:R-:W-:Y:S01]  /*1db0*/  BPT.TRAP 0x1 ;  /* 0x000000040000795c */ /* 0x000fe20000300000 */
.L_x_26:
[----:B-1----:R-:W-:Y:S05]  /*1dc0*/  @P1 BRA `(.L_x_27) ;  /* 0x0000000000081947 */ /* 0x002fea0003800000 */
[----:B------:R-:W1:Y:S02]  /*1dd0*/  SYNCS.PHASECHK.TRANS64.TRYWAIT P1, [UR4], R4 ;  /* 0x00000004ff0075a7 */ /* 0x000e640008020144 */
[----:B-1----:R-:W-:Y:S05]  /*1de0*/  @!P1 BRA `(.L_x_28) ;  /* 0x0000005c00749947 */ /* 0x002fea0003800000 */
.L_x_27:
[----:B------:R-:W-:Y:S01]  /*1df0*/  ULEA UR11, UR10, UR8, 0x9 ;  /* 0x000000080a0b7291 */ /* 0x000fe2000f8e483f */
[----:B------:R-:W-:Y:S01]  /*1e00*/  WARPGROUP.ARRIVE ;  /* 0x00000000000079c5 */ /* 0x000fe20000000000 */
[----:B------:R-:W-:Y:S01]  /*1e10*/  ULEA UR12, UR10, UR9, 0xa ;  /* 0x000000090a0c7291 */ /* 0x000fe2000f8e503f */
[----:B------:R-:W-:Y:S01]  /*1e20*/  UMOV UR5, 0x40000040 ;  /* 0x4000004000057882 */ /* 0x000fe20000000000 */
[----:B------:R-:W-:-:S03]  /*1e30*/  UMOV UR7, 0x40000040 ;  /* 0x4000004000077882 */ /* 0x000fc60000000000 */
[----:B------:R-:W-:Y:S02]  /*1e40*/  UMOV UR4, UR11 ;  /* 0x0000000b00047c82 */ /* 0x000fe40008000000 */
[----:B------:R-:W-:Y:S02]  /*1e50*/  UMOV UR6, UR12 ;  /* 0x0000000c00067c82 */ /* 0x000fe40008000000 */
[----:B------:R-:W-:Y:S01]  /*1e60*/  HGMMA.64x128x16.F32 R24, gdesc[UR4], R24, gsb0 ;  /* 0x01e00000041879f0 */ /* 0x000fe20008000818 */
        /* <DEDUP_REMOVED lines=23> */
[----:B------:R-:W-:Y:S01]  /*1fe0*/  BPT.TRAP 0x1 ;  /* 0x000000040000795c */ /* 0x000fe20000300000 */
.L_x_29:
[----:B------:R-:W-:Y:S01]  /*1ff0*/  ISETP.NE.AND P1, PT, R99, RZ, PT ;  /* 0x000000ff6300720c */ /* 0x000fe20003f25270 */
[----:B------:R-:W-:-:S12]  /*2000*/  UISETP.GT.U32.AND UP0, UPT, UR36, 0x1, UPT ;  /* 0x000000012400788c */ /* 0x000fd8000bf04070 */
[----:B01----:R-:W-:-:S05]  /*2010*/  @P1 LEA R4, R3, UR42, 0x3 ;  /* 0x0000002a03041c11 */ /* 0x003fca000f8e18ff */
[----:B------:R-:W-:-:S05]  /*2020*/  @P1 VIADD R5, R4, 0x20 ;  /* 0x0000002004051836 */ /* 0x000fca0000000000 */
[----:B------:R-:W-:-:S04]  /*2030*/  @P1 PRMT R5, R22, 0x654, R5 ;  /* 0x0000065416051816 */ /* 0x000fc80000000005 */
[----:B------:R0:W-:Y:S01]  /*2040*/  @P1 SYNCS.ARRIVE.TRANS64.RED.A1T0 RZ, [R5+URZ], RZ ;  /* 0x000000ff05ff19a7 */ /* 0x0001e2000810043f */
[----:B------:R-:W-:-:S13]  /*2050*/  PLOP3.LUT P1, PT, PT, PT, UP0, 0x80, 0x0 ;  /* 0x000000000000781c */ /* 0x000fda0003f2f008 */
[----:B0-----:R-:W-:Y:S05]  /*2060*/  @P1 BRA `(.L_x_30) ;  /* 0x0000000000041947 */ /* 0x001fea0003800000 */
[----:B------:R-:W-:Y:S01]  /*2070*/  BPT.TRAP 0x1 ;  /* 0x000000040000795c */ /* 0x000fe20000300000 */
.L_x_30:
[----:B------:R-:W-:Y:S01]  /*2080*/  UIADD3 UR10, UR10, 0x1, URZ ;  /* 0x000000010a0a7890 */ /* 0x000fe2000fffe03f */
[C---:B------:R-:W-:Y:S01]  /*2090*/  ISETP.GT.AND P2, PT, R0.reuse, 0x1, PT ;  /* 0x000000010000780c */ /* 0x040fe20003f44270 */
[----:B------:R-:W-:Y:S02]  /*20a0*/  VIADD R3, R3, 0x1 ;  /* 0x0000000103037836 */ /* 0x000fe40000000000 */
[----:B------:R-:W-:Y:S01]  /*20b0*/  UISETP.NE.AND UP0, UPT, UR10, 0x4, UPT ;  /* 0x000000040a00788c */ /* 0x000fe2000bf05270 */
[----:B------:R-:W-:Y:S02]  /*20c0*/  VIADD R0, R0, 0xffffffff ;  /* 0xffffffff00007836 */ /* 0x000fe40000000000 */
[C---:B------:R-:W-:Y:S01]  /*20d0*/  ISETP.NE.AND P1, PT, R3.reuse, 0x4, PT ;  /* 0x000000040300780c */ /* 0x040fe20003f25270 */
[----:B------:R-:W-:Y:S02]  /*20e0*/  USEL UR4, URZ, 0x1, UP0 ;  /* 0x000000013f047887 */ /* 0x000fe40008000000 */
[----:B------:R-:W-:Y:S01]  /*20f0*/  USEL UR10, UR10, URZ, UP0 ;  /* 0x0000003f0a0a7287 */ /* 0x000fe20008000000 */
[----:B------:R-:W-:-:S03]  /*2100*/  SEL R3, R3, RZ, P1 ;  /* 0x000000ff03037207 */ /* 0x000fc60000800000 */
[----:B------:R-:W-:Y:S01]  /*2110*/  LOP3.LUT R6, R6, UR4, RZ, 0x3c, !PT ;  /* 0x0000000406067c12 */ /* 0x000fe2000f8e3cff */
[----:B------:R-:W-:Y:S07]  /*2120*/  @P2 BRA `(.L_x_31) ;  /* 0xfffffffc00082947 */ /* 0x000fee000383ffff */
.L_x_24:
[----:B01----:R-:W0:Y:S01]  /*2130*/  LDC R0, c[0x0][0x28c] ;  /* 0x0000a300ff007b82 */ /* 0x003e220000000800 */
[----:B------:R1:W-:Y:S01]  /*2140*/  SYNCS.ARRIVE.TRANS64.A1T0 RZ, [R101+UR50], RZ ;  /* 0x000000ff65ff79a7 */ /* 0x0003e20008100032 */
[----:B0-----:R-:W-:-:S13]  /*2150*/  ISETP.GE.AND P1, PT, R0, 0x1, PT ;  /* 0x000000010000780c */ /* 0x001fda0003f26270 */
[----:B-1----:R-:W-:Y:S05]  /*2160*/  @!P1 BRA `(.L_x_32) ;  /* 0x0000000000409947 */ /* 0x002fea0003800000 */
[----:B------:R-:W-:Y:S05]  /*2170*/  @!P0 BRA `(.L_x_33) ;  /* 0x0000000000048947 */ /* 0x000fea0003800000 */
[----:B------:R-:W-:Y:S01]  /*2180*/  BPT.TRAP 0x1 ;  /* 0x000000040000795c */ /* 0x000fe20000300000 */
.L_x_33:
[----:B------:R-:W-:Y:S01]  /*2190*/  ISETP.NE.AND P0, PT, R99, RZ, PT ;  /* 0x000000ff6300720c */ /* 0x000fe20003f05270 */
[----:B------:R-:W-:-:S12]  /*21a0*/  IMAD.U32 R3, RZ, RZ, UR42 ;  /* 0x0000002aff037e24 */ /* 0x000fd8000f8e00ff */
[----:B------:R-:W-:-:S05]  /*21b0*/  VOTEU.ANY UP0, P0 ;  /* 0x00000000003f7886 */ /* 0x000fca0000000100 */
[----:B------:R-:W-:Y:S02]  /*21c0*/  @UP0 UIADD3 UR4, UR46, UR45, URZ ;  /* 0x0000002d2e040290 */ /* 0x000fe4000fffe03f */
[----:B------:R-:W-:-:S04]  /*21d0*/  UISETP.GT.U32.AND UP0, UPT, UR36, 0x1, UPT ;  /* 0x000000012400788c */ /* 0x000fc8000bf04070 */
[----:B------:R-:W-:-:S04]  /*21e0*/  IMAD.U32 R0, RZ, RZ, UR4 ;  /* 0x00000004ff007e24 */ /* 0x000fc8000f8e00ff */
[----:B------:R-:W-:-:S05]  /*21f0*/  @P0 IMAD.SHL.U32 R0, R0, 0x8, RZ ;  /* 0x0000000800000824 */ /* 0x000fca00078e00ff */
[----:B------:R-:W-:-:S04]  /*2200*/  @P0 LOP3.LUT R0, R0, 0x18, RZ, 0xc0, !PT ;  /* 0x0000001800000812 */ /* 0x000fc800078ec0ff */
[----:B------:R-:W-:-:S04]  /*2210*/  @P0 IADD3 R3, R3, 0x20, R0 ;  /* 0x0000002003030810 */ /* 0x000fc80007ffe000 */
[----:B------:R-:W-:-:S04]  /*2220*/  @P0 PRMT R3, R22, 0x654, R3 ;  /* 0x0000065416030816 */ /* 0x000fc80000000003 */
[----:B------:R0:W-:Y:S01]  /*2230*/  @P0 SYNCS.ARRIVE.TRANS64.RED.A1T0 RZ, [R3+URZ], RZ ;  /* 0x000000ff03ff09a7 */ /* 0x0001e2000810043f */
[----:B------:R-:W-:-:S13]  /*2240*/  PLOP3.LUT P0, PT, PT, PT, UP0, 0x80, 0x0 ;  /* 0x000000000000781c */ /* 0x000fda0003f0f008 */
[----:B0-----:R-:W-:Y:S05]  /*2250*/  @P0 BRA `(.L_x_32) ;  /* 0x0000000000040947 */ /* 0x001fea0003800000 */
[----:B------:R-:W-:Y:S01]  /*2260*/  BPT.TRAP 0x1 ;  /* 0x000000040000795c */ /* 0x000fe20000300000 */
.L_x_32:
[----:B------:R-:W-:Y:S02]  /*2270*/  SHF.L.U32 R3, R100, 0x1f, RZ ;  /* 0x0000001f64037819 */ /* 0x000fe400000006ff */
[----:B------:R-:W-:Y:S02]  /*2280*/  SHF.R.S32.HI R13, RZ, 0x1f, R19 ;  /* 0x0000001fff0d7819 */ /* 0x000fe40000011413 */
[----:B------:R-:W0:Y:S02]  /*2290*/  SYNCS.PHASECHK.TRANS64.TRYWAIT P0, [R96+URZ+0x8], R3 ;  /* 0x00000803600075a7 */ /* 0x000e24000800017f */
[----:B0-----:R-:W-:Y:S05]  /*22a0*/  @!P0 BRA `(.L_x_34) ;  /* 0x00000058005c8947 */ /* 0x001fea0003800000 */
.L_x_188:
[----:B------:R-:W-:Y:S01]  /*22b0*/  IMAD.SHL.U32 R5, R18, 0x40, RZ ;  /* 0x0000004012057824 */ /* 0x000fe200078e00ff */
[----:B------:R-:W-:Y:S01]  /*22c0*/  ULDC UR6, c[0x0][0x284] ;  /* 0x0000a10000067ab9 */ /* 0x000fe20000000800 */
[----:B------:R-:W-:Y:S01]  /*22d0*/  IMAD.SHL.U32 R10, R2, 0x80, RZ ;  /* 0x00000080020a7824 */ /* 0x000fe200078e00ff */
[----:B------:R-:W-:Y:S01]  /*22e0*/  ULDC.64 UR4, c[0x0][0x5d0] ;  /* 0x0001740000047ab9 */ /* 0x000fe20000000a00 */
[----:B------:R-:W-:Y:S01]  /*22f0*/  IMAD.WIDE R20, R18, 0x40, R90 ;  /* 0x0000004012147825 */ /* 0x000fe200078e025a */
[----:B------:R-:W-:Y:S01]  /*2300*/  ISETP.GE.AND P0, PT, R5, UR6, PT ;  /* 0x0000000605007c0c */ /* 0x000fe2000bf06270 */
[----:B------:R-:W-:Y:S01]  /*2310*/  ULDC UR6, c[0x0][0x288] ;  /* 0x0000a20000067ab9 */ /* 0x000fe20000000800 */
[----:B------:R-:W-:Y:S01]  /*2320*/  SHF.R.S32.HI R11, RZ, 0x1f, R10 ;  /* 0x0000001fff0b7819 */ /* 0x000fe2000001140a */
[----:B------:R-:W-:Y:S01]  /*2330*/  IMAD R0, R13, UR4, RZ ;  /* 0x000000040d007c24 */ /* 0x000fe2000f8e02ff */
[----:B------:R-:W-:Y:S01]  /*2340*/  ISETP.GE.OR P0, PT, R10, UR6, P0 ;  /* 0x000000060a007c0c */ /* 0x000fe20008706670 */
[----:B0-----:R-:W-:-:S04]  /*2350*/  IMAD.WIDE.U32 R2, R19, UR4, R92 ;  /* 0x0000000413027c25 */ /* 0x001fc8000f8e005c */
[----:B------:R-:W-:Y:S01]  /*2360*/  IMAD R7, R19, UR5, R0 ;  /* 0x0000000513077c24 */ /* 0x000fe2000f8e0200 */
[----:B------:R-:W-:Y:S01]  /*2370*/  IADD3 R2, P1, R10, R2, RZ ;  /* 0x000000020a027210 */ /* 0x000fe20007f3e0ff */
[----:B------:R-:W-:Y:S02]  /*2380*/  ULDC.64 UR4, c[0x0][0x5c8] ;  /* 0x0001720000047ab9 */ /* 0x000fe40000000a00 */
[----:B------:R-:W-:Y:S01]  /*2390*/  IMAD R9, R21, UR4, RZ ;  /* 0x0000000415097c24 */ /* 0x000fe2000f8e02ff */
[----:B------:R-:W-:-:S03]  /*23a0*/  IADD3.X R3, R11, R3, R7, P1, !PT ;  /* 0x000000030b037210 */ /* 0x000fc60000ffe407 */
[C---:B------:R-:W-:Y:S02]  /*23b0*/  IMAD R9, R20.reuse, UR5, R9 ;  /* 0x0000000514097c24 */ /* 0x040fe4000f8e0209 */
[----:B------:R-:W-:Y:S01]  /*23c0*/  IMAD.WIDE.U32 R102, R20, UR4, R2 ;  /* 0x0000000414667c25 */ /* 0x000fe2000f8e0002 */
[----:B------:R-:W-:Y:S06]  /*23d0*/  @P0 BRA `(.L_x_35) ;  /* 0x0000003c00dc0947 */ /* 0x000fec0003800000 */
[----:B-----5:R-:W-:Y:S01]  /*23e0*/  FSETP.NEU.AND P0, PT, R88, RZ, PT ;  /* 0x000000ff5800720b */ /* 0x020fe20003f0d000 */
[----:B------:R-:W-:Y:S01]  /*23f0*/  IMAD.IADD R14, R95, 0x1, -R10 ;  /* 0x000000015f0e7824 */ /* 0x000fe200078e0a0a */
[----:B------:R-:W-:Y:S01]  /*2400*/  BSSY B0, `(.L_x_35) ;  /* 0x00003f4000007945 */ /* 0x000fe20003800000 */
[----:B------:R-:W-:Y:S02]  /*2410*/  IMAD.IADD R0, R98, 0x1, -R5 ;  /* 0x0000000162007824 */ /* 0x000fe400078e0a05 */
[----:B------:R-:W-:Y:S01]  /*2420*/  IMAD.IADD R111, R103, 0x1, R9 ;  /* 0x00000001676f7824 */ /* 0x000fe200078e0209 */
[----:B------:R-:W-:-:S04]  /*2430*/  ISETP.GT.AND P2, PT, R14, RZ, PT ;  /* 0x000000ff0e00720c */ /* 0x000fc80003f44270 */
[----:B------:R-:W-:-:S03]  /*2440*/  ISETP.GT.AND P1, PT, R0, RZ, P2 ;  /* 0x000000ff0000720c */ /* 0x000fc60001724270 */
[----:B------:R-:W-:Y:S10]  /*2450*/  @!P0 BRA `(.L_x_36) ;  /* 0x0000002c00208947 */ /* 0x000ff40003800000 */
[----:B------:R-:W0:Y:S01]  /*2460*/  LDC.64 R104, c[0x0][0x5b8] ;  /* 0x00016e00ff687b82 */ /* 0x000e220000000a00 */
[----:B------:R-:W-:-:S07]  /*2470*/  ULDC.64 UR4, c[0x0][0x5c0] ;  /* 0x0001700000047ab9 */ /* 0x000fce0000000a00 */
[----:B------:R-:W1:Y:S08]  /*2480*/  LDC.64 R106, c[0x0][0x5b0] ;  /* 0x00016c00ff6a7b82 */ /* 0x000e700000000a00 */
[----:B------:R-:W2:Y:S01]  /*2490*/  LDC.64 R108, c[0x0][0x5a8] ;  /* 0x00016a00ff6c7b82 */ /* 0x000ea20000000a00 */
[-C--:B0-----:R-:W-:Y:S02]  /*24a0*/  IMAD R4, R13, R104.reuse, RZ ;  /* 0x000000680d047224 */ /* 0x081fe400078e02ff */
[----:B------:R-:W-:-:S04]  /*24b0*/  IMAD.WIDE.U32 R2, R19, R104, R92 ;  /* 0x0000006813027225 */ /* 0x000fc800078e005c */
[----:B------:R-:W-:Y:S01]  /*24c0*/  IMAD R103, R19, R105, R4 ;  /* 0x0000006913677224 */ /* 0x000fe200078e0204 */
[----:B------:R-:W-:Y:S01]  /*24d0*/  IADD3 R4, P0, R10, R2, RZ ;  /* 0x000000020a047210 */ /* 0x000fe20007f1e0ff */
[----:B-1----:R-:W-:-:S03]  /*24e0*/  IMAD R2, R21, R106, RZ ;  /* 0x0000006a15027224 */ /* 0x002fc600078e02ff */
[----:B------:R-:W-:Y:S01]  /*24f0*/  IADD3.X R5, R11, R3, R103, P0, !PT ;  /* 0x000000030b057210 */ /* 0x000fe200007fe467 */
[C---:B------:R-:W-:Y:S02]  /*2500*/  IMAD R105, R20.reuse, R107, R2 ;  /* 0x0000006b14697224 */ /* 0x040fe400078e0202 */
[----:B------:R-:W-:-:S04]  /*2510*/  IMAD.WIDE.U32 R2, R20, R106, R4 ;  /* 0x0000006a14027225 */ /* 0x000fc800078e0004 */
[----:B------:R-:W-:Y:S01]  /*2520*/  IMAD.IADD R3, R3, 0x1, R105 ;  /* 0x0000000103037824 */ /* 0x000fe200078e0269 */
[----:B--2---:R-:W-:-:S04]  /*2530*/  LEA R8, P0, R2, R108, 0x1 ;  /* 0x0000006c02087211 */ /* 0x004fc800078008ff */
[----:B------:R-:W-:-:S05]  /*2540*/  LEA.HI.X R9, R2, R109, R3, 0x1, P0 ;  /* 0x0000006d02097211 */ /* 0x000fca00000f0c03 */
[----:B------:R0:W2:Y:S01]  /*2550*/  @P1 LDG.E.LTC128B.U16 R15, desc[UR54][R8.64] ;  /* 0x00000036080f1981 */ /* 0x0000a2000c1e1520 */
[----:B------:R-:W-:Y:S01]  /*2560*/  IMAD.WIDE.U32 R2, R20, R106, R10 ;  /* 0x0000006a14027225 */ /* 0x000fe200078e000a */
[----:B------:R-:W-:Y:S02]  /*2570*/  BSSY B1, `(.L_x_37) ;  /* 0x0000014000017945 */ /* 0x000fe40003800000 */
[----:B------:R-:W-:-:S04]  /*2580*/  IADD3 R12, P0, R92, R2, RZ ;  /* 0x000000025c0c7210 */ /* 0x000fc80007f1e0ff */
[----:B------:R-:W-:Y:S01]  /*2590*/  IADD3.X R13, R93, R105, R3, P0, !PT ;  /* 0x000000695d0d7210 */ /* 0x000fe200007fe403 */
[----:B0-----:R-:W-:Y:S01]  /*25a0*/  IMAD.SHL.U32 R8, R106, 0x8, RZ ;  /* 0x000000086a087824 */ /* 0x001fe200078e00ff */
[----:B------:R-:W-:Y:S02]  /*25b0*/  LEA R6, P0, R102, UR4, 0x1 ;  /* 0x0000000466067c11 */ /* 0x000fe4000f8008ff */
[----:B------:R-:W-:Y:S01]  /*25c0*/  SHF.L.U64.HI R9, R106, 0x3, R107 ;  /* 0x000000036a097819 */ /* 0x000fe2000001026b */
[----:B------:R-:W-:-:S04]  /*25d0*/  IMAD.WIDE.U32 R12, R19, R104, R12 ;  /* 0x00000068130c7225 */ /* 0x000fc800078e000c */
[----:B------:R-:W-:Y:S01]  /*25e0*/  IMAD.IADD R3, R103, 0x1, R13 ;  /* 0x0000000167037824 */ /* 0x000fe200078e020d */
[----:B------:R-:W-:-:S04]  /*25f0*/  LEA R2, P4, R12, R108, 0x1 ;  /* 0x0000006c0c027211 */ /* 0x000fc800078808ff */
[----:B------:R-:W-:Y:S01]  /*2600*/  LEA.HI.X R3, R12, R109, R3, 0x1, P4 ;  /* 0x0000006d0c037211 */ /* 0x000fe200020f0c03 */
[----:B--2---:R-:W-:-:S05]  /*2610*/  HADD2.F32 R7, -RZ, R15.H0_H0 ;  /* 0x2000000fff077230 */ /* 0x004fca0000004100 */
[----:B------:R-:W-:-:S04]  /*2620*/  FMUL R7, R7, R88 ;  /* 0x0000005807077220 */ /* 0x000fc80000400000 */
[----:B------:R-:W-:Y:S01]  /*2630*/  FFMA R24, R24, R23, R7 ;  /* 0x0000001718187223 */ /* 0x000fe20000000007 */
[----:B------:R-:W-:Y:S02]  /*2640*/  LEA.HI.X R7, R102, UR5, R111, 0x1, P0 ;  /* 0x0000000566077c11 */ /* 0x000fe400080f0c6f */
[----:B------:R-:W-:Y:S02]  /*2650*/  ISETP.GT.AND P0, PT, R14, 0x1, PT ;  /* 0x000000010e00780c */ /* 0x000fe40003f04270 */
[----:B------:R-:W-:Y:S02]  /*2660*/  F2FP.F16.F32.PACK_AB R24, RZ, R24 ;  /* 0x00000018ff18723e */ /* 0x000fe400000000ff */
[----:B------:R-:W-:-:S03]  /*2670*/  ISETP.GT.AND P3, PT, R0, RZ, P0 ;  /* 0x000000ff0000720c */ /* 0x000fc60000764270 */
[----:B------:R0:W-:Y:S10]  /*2680*/  @P1 STG.E.U16 desc[UR54][R6.64], R24 ;  /* 0x0000001806001986 */ /* 0x0001f4000c101536 */
[----:B------:R-:W-:Y:S05]  /*2690*/  @!P3 BRA `(.L_x_38) ;  /* 0x000000000004b947 */ /* 0x000fea0003800000 */
[----:B------:R1:W5:Y:S02]  /*26a0*/  LDG.E.LTC128B.U16 R15, desc[UR54][R2.64+0x2] ;  /* 0x00000236020f7981 */ /* 0x000364000c1e1520 */
.L_x_38:
[----:B------:R-:W-:Y:S05]  /*26b0*/  BSYNC B1 ;  /* 0x0000000000017941 */ /* 0x000fea0003800000 */
.L_x_37:
[----:B------:R-:W-:Y:S01]  /*26c0*/  IMAD.WIDE.U32 R8, R20, R106, R8 ;  /* 0x0000006a14087225 */ /* 0x000fe200078e0008 */
[----:B------:R-:W-:-:S03]  /*26d0*/  ISETP.GT.AND P2, PT, R0, 0x8, P2 ;  /* 0x000000080000780c */ /* 0x000fc60001744270 */
[----:B-----5:R-:W-:Y:S01]  /*26e0*/  HADD2.F32 R13, -RZ, R15.H0_H0 ;  /* 0x2000000fff0d7230 */ /* 0x020fe20000004100 */
[----:B------:R-:W-:Y:S01]  /*26f0*/  IADD3 R4, P1, R4, R8, RZ ;  /* 0x0000000804047210 */ /* 0x000fe20007f3e0ff */
[----:B------:R-:W-:-:S03]  /*2700*/  IMAD.IADD R105, R105, 0x1, R9 ;  /* 0x0000000169697824 */ /* 0x000fc600078e0209 */
[----:B------:R-:W-:Y:S01]  /*2710*/  FMUL R12, R13, R88 ;  /* 0x000000580d0c7220 */ /* 0x000fe20000400000 */
[----:B------:R-:W-:-:S03]  /*2720*/  IMAD.X R5, R105, 0x1, R5, P1 ;  /* 0x0000000169057824 */ /* 0x000fc600008e0605 */
[----:B------:R-:W-:Y:S01]  /*2730*/  FFMA R25, R25, R23, R12 ;  /* 0x0000001719197223 */ /* 0x000fe2000000000c */
[----:B------:R-:W-:-:S04]  /*2740*/  LEA R12, P1, R4, R108, 0x1 ;  /* 0x0000006c040c7211 */ /* 0x000fc800078208ff */
[----:B------:R-:W-:Y:S01]  /*2750*/  LEA.HI.X R13, R4, R109, R5, 0x1, P1 ;  /* 0x0000006d040d7211 */ /* 0x000fe200008f0c05 */
[----:B------:R-:W-:Y:S01]  /*2760*/  @P3 IMAD.MOV.U32 R4, RZ, RZ, R6 ;  /* 0x000000ffff043224 */ /* 0x000fe200078e0006 */
[----:B------:R-:W-:Y:S01]  /*2770*/  F2FP.F16.F32.PACK_AB R25, RZ, R25 ;  /* 0x00000019ff19723e */ /* 0x000fe200000000ff */
[----:B------:R-:W-:-:S05]  /*2780*/  @P3 IMAD.MOV.U32 R5, RZ, RZ, R7 ;  /* 0x000000ffff053224 */ /* 0x000fca00078e0007 */
[----:B------:R2:W-:Y:S04]  /*2790*/  @P3 STG.E.U16 desc[UR54][R4.64+0x2], R25 ;  /* 0x0000021904003986 */ /* 0x0005e8000c101536 */
[----:B------:R-:W3:Y:S01]  /*27a0*/  @P2 LDG.E.LTC128B.U16 R15, desc[UR54][R12.64] ;  /* 0x000000360c0f2981 */ /* 0x000ee2000c1e1520 */
[----:B------:R-:W-:Y:S01]  /*27b0*/  IADD3 R10, P1, P3, R92, R8, R10 ;  /* 0x000000085c0a7210 */ /* 0x000fe20007b3e00a */
[----:B------:R-:W-:Y:S01]  /*27c0*/  BSSY B1, `(.L_x_39) ;  /* 0x0000011000017945 */ /* 0x000fe20003800000 */
[----:B------:R-:W-:Y:S02]  /*27d0*/  ISETP.GT.AND P0, PT, R0, 0x8, P0 ;  /* 0x000000080000780c */ /* 0x000fe40000704270 */
[----:B------:R-:W-:Y:S02]  /*27e0*/  IADD3.X R11, R93, R105, R11, P1, P3 ;  /* 0x000000695d0b7210 */ /* 0x000fe40000fe640b */
[C---:B------:R-:W-:Y:S01]  /*27f0*/  LEA R8, P1, R94.reuse, R6, 0x1 ;  /* 0x000000065e087211 */ /* 0x040fe200078208ff */
[----:B------:R-:W-:Y:S01]  /*2800*/  IMAD.WIDE.U32 R10, R19, R104, R10 ;  /* 0x00000068130a7225 */ /* 0x000fe200078e000a */
[----:B------:R-:W-:-:S03]  /*2810*/  SHF.L.U64.HI R19, R94, 0x1, R89 ;  /* 0x000000015e137819 */ /* 0x000fc60000010259 */
[----:B------:R-:W-:Y:S01]  /*2820*/  IMAD.IADD R11, R103, 0x1, R11 ;  /* 0x00000001670b7824 */ /* 0x000fe200078e020b */
[----:B--2---:R-:W-:-:S04]  /*2830*/  LEA R4, P3, R10, R108, 0x1 ;  /* 0x0000006c0a047211 */ /* 0x004fc800078608ff */
[----:B------:R-:W-:Y:S01]  /*2840*/  LEA.HI.X R5, R10, R109, R11, 0x1, P3 ;  /* 0x0000006d0a057211 */ /* 0x000fe200018f0c0b */
[----:B---3--:R-:W-:-:S05]  /*2850*/  HADD2.F32 R9, -RZ, R15.H0_H0 ;  /* 0x2000000fff097230 */ /* 0x008fca0000004100 */
[----:B------:R-:W-:-:S04]  /*2860*/  FMUL R9, R9, R88 ;  /* 0x0000005809097220 */ /* 0x000fc80000400000 */
[----:B------:R-:W-:-:S05]  /*2870*/  FFMA R9, R26, R23, R9 ;  /* 0x000000171a097223 */ /* 0x000fca0000000009 */
[----:B------:R-:W-:Y:S01]  /*2880*/  F2FP.F16.F32.PACK_AB R12, RZ, R9 ;  /* 0x00000009ff0c723e */ /* 0x000fe200000000ff */
[----:B------:R-:W-:-:S05]  /*2890*/  IMAD.X R9, R19, 0x1, R7, P1 ;  /* 0x0000000113097824 */ /* 0x000fca00008e0607 */
[----:B------:R2:W-:Y:S01]  /*28a0*/  @P2 STG.E.U16 desc[UR54][R8.64], R12 ;  /* 0x0000000c08002986 */ /* 0x0005e2000c101536 */
[----:B------:R-:W-:Y:S05]  /*28b0*/  @!P0 BRA `(.L_x_40) ;  /* 0x0000000000048947 */ /* 0x000fea0003800000 */
[----:B------:R3:W5:Y:S02]  /*28c0*/  LDG.E.LTC128B.U16 R15, desc[UR54][R4.64+0x2] ;  /* 0x00000236040f7981 */ /* 0x000764000c1e1520 */
.L_x_40:
[----:B------:R-:W-:Y:S05]  /*28d0*/  BSYNC B1 ;  /* 0x0000000000017941 */ /* 0x000fea0003800000 */
.L_x_39:
[----:B-----5:R-:W-:Y:S01]  /*28e0*/  HADD2.F32 R11, -RZ, R15.H0_H0 ;  /* 0x2000000fff0b7230 */ /* 0x020fe20000004100 */
[----:B------:R-:W-:Y:S01]  /*28f0*/  ISETP.GT.AND P1, PT, R14, 0x8, PT ;  /* 0x000000080e00780c */ /* 0x000fe20003f24270 */
[----:B------:R-:W-:Y:S03]  /*2900*/  BSSY B1, `(.L_x_41) ;  /* 0x0000008000017945 */ /* 0x000fe60003800000 */
[----:B------:R-:W-:Y:S01]  /*2910*/  FMUL R10, R11, R88 ;  /* 0x000000580b0a7220 */ /* 0x000fe20000400000 */
[----:B------:R-:W-:-:S03]  /*2920*/  ISETP.GT.AND P2, PT, R0, RZ, P1 ;  /* 0x000000ff0000720c */ /* 0x000fc60000f44270 */
[----:B------:R-:W-:-:S05]  /*2930*/  FFMA R10, R27, R23, R10 ;  /* 0x000000171b0a7223 */ /* 0x000fca000000000a */
[----:B------:R-:W-:-:S05]  /*2940*/  F2FP.F16.F32.PACK_AB R10, RZ, R10 ;  /* 0x0000000aff0a723e */ /* 0x000fca00000000ff */
[----:B------:R4:W-:Y:S01]  /*2950*/  @P0 STG.E.U16 desc[UR54][R8.64+0x2], R10 ;  /* 0x0000020a08000986 */ /* 0x0009e2000c101536 */
[----:B------:R-:W-:Y:S05]  /*2960*/  @!P2 BRA `(.L_x_42) ;  /* 0x000000000004a947 */ /* 0x000fea0003800000 */
[----:B------:R0:W5:Y:S02]  /*2970*/  LDG.E.LTC128B.U16 R15, desc[UR54][R2.64+0x10] ;  /* 0x00001036020f7981 */ /* 0x000164000c1e1520 */
.L_x_42:
[----:B------:R-:W-:Y:S05]  /*2980*/  BSYNC B1 ;  /* 0x0000000000017941 */ /* 0x000fea0003800000 */
.L_x_41:
        /* <DEDUP_REMOVED lines=10> */
.L_x_44:
[----:B------:R-:W-:Y:S05]  /*2a30*/  BSYNC B1 ;  /* 0x0000000000017941 */ /* 0x000fea0003800000 */
.L_x_43:
[----:B0----5:R-:W-:Y:S01]  /*2a40*/  HADD2.F32 R11, -RZ, R15.H0_H0 ;  /* 0x2000000fff0b7230 */ /* 0x021fe20000004100 */
[----:B------:R-:W-:Y:S01]  /*2a50*/  ISETP.GT.AND P1, PT, R0, 0x8, P1 ;  /* 0x000000080000780c */ /* 0x000fe20000f24270 */
[----:B------:R-:W-:Y:S03]  /*2a60*/  BSSY B1, `(.L_x_45) ;  /* 0x0000007000017945 */ /* 0x000fe60003800000 */
[----:B----4-:R-:W-:-:S04]  /*2a70*/  FMUL R10, R11, R88 ;  /* 0x000000580b0a7220 */ /* 0x010fc80000400000 */
[----:B------:R-:W-:-:S05]  /*2a80*/  FFMA R10, R29, R23, R10 ;  /* 0x000000171d0a7223 */ /* 0x000fca000000000a */
[----:B------:R-:W-:-:S05]  /*2a90*/  F2FP.F16.F32.PACK_AB R10, RZ, R10 ;  /* 0x0000000aff0a723e */ /* 0x000fca00000000ff */
[----:B------:R0:W-:Y:S01]  /*2aa0*/  @P3 STG.E.U16 desc[UR54][R6.64+0x12], R10 ;  /* 0x0000120a06003986 */ /* 0x0001e2000c101536 */
[----:B------:R-:W-:Y:S05]  /*2ab0*/  @!P1 BRA `(.L_x_46) ;  /* 0x0000000000049947 */ /* 0x000fea0003800000 */
[----:B------:R4:W5:Y:S02]  /*2ac0*/  LDG.E.LTC128B.U16 R15, desc[UR54][R4.64+0x10] ;  /* 0x00001036040f7981 */ /* 0x000964000c1e1520 */
.L_x_46:
[----:B------:R-:W-:Y:S05]  /*2ad0*/  BSYNC B1 ;  /* 0x0000000000017941 */ /* 0x000fea0003800000 */
.L_x_45:
[----:B-----5:R-:W-:Y:S01]  /*2ae0*/  HADD2.F32 R11, -RZ, R15.H0_H0 ;  /* 0x2000000fff0b7230 */ /* 0x020fe20000004100 */
[----:B------:R-:W-:Y:S01]  /*2af0*/  ISETP.GT.AND P0, PT, R0, 0x8, P0 ;  /* 0x000000080000780c */ /* 0x000fe20000704270 */
[----:B------:R-:W-:Y:S03]  /*2b00*/  BSSY B1, `(.L_x_47) ;  /* 0x0000007000017945 */ /* 0x000fe60003800000 */
[----:B------:R-:W-:-:S04]  /*2b10*/  FMUL R11, R11, R88 ;  /* 0x000000580b0b7220 */ /* 0x000fc80000400000 */
[----:B------:R-:W-:-:S05]  /*2b20*/  FFMA R11, R30, R23, R11 ;  /* 0x000000171e0b7223 */ /* 0x000fca000000000b */
[----:B------:R-:W-:-:S05]  /*2b30*/  F2FP.F16.F32.PACK_AB R11, RZ, R11 ;  /* 0x0000000bff0b723e */ /* 0x000fca00000000ff */
[----:B------:R0:W-:Y:S01]  /*2b40*/  @P1 STG.E.U16 desc[UR54][R8.64+0x10], R11 ;  /* 0x0000100b08001986 */ /* 0x0001e2000c101536 */
[----:B------:R-:W-:Y:S05]  /*2b50*/  @!P0 BRA `(.L_x_48) ;  /* 0x0000000000048947 */ /* 0x000fea0003800000 */
[----:B------:R0:W5:Y:S02]  /*2b60*/  LDG.E.LTC128B.U16 R15, desc[UR54][R4.64+0x12] ;  /* 0x00001236040f7981 */ /* 0x000164000c1e1520 */
.L_x_48:
[----:B------:R-:W-:Y:S05]  /*2b70*/  BSYNC B1 ;  /* 0x0000000000017941 */ /* 0x000fea0003800000 */
.L_x_47:
[----:B0----5:R-:W-:Y:S01]  /*2b80*/  HADD2.F32 R11, -RZ, R15.H0_H0 ;  /* 0x2000000fff0b7230 */ /* 0x021fe20000004100 */
        /* <DEDUP_REMOVED lines=9> */
.L_x_50:
[----:B------:R-:W-:Y:S05]  /*2c20*/  BSYNC B1 ;  /* 0x0000000000017941 */ /* 0x000fea0003800000 */
.L_x_49:
        /* <DEDUP_REMOVED lines=10> */
.L_x_52:
[----:B------:R-:W-:Y:S05]  /*2cd0*/  BSYNC B1 ;  /* 0x0000000000017941 */ /* 0x000fea0003800000 */
.L_x_51:
[----:B0----5:R-:W-:Y:S01]  /*2ce0*/  HADD2.F32 R11, -RZ, R15.H0_H0 ;  /* 0x2000000fff0b7230 */ /* 0x021fe20000004100 */
        /* <DEDUP_REMOVED lines=8> */
.L_x_54:
[----:B------:R-:W-:Y:S05]  /*2d70*/  BSYNC B1 ;  /* 0x0000000000017941 */ /* 0x000fea0003800000 */
.L_x_53:
        /* <DEDUP_REMOVED lines=9> */
.L_x_56:
[----:B------:R-:W-:Y:S05]  /*2e10*/  BSYNC B1 ;  /* 0x0000000000017941 */ /* 0x000fea0003800000 */
.L_x_55:
        /* <DEDUP_REMOVED lines=10> */
.L_x_58:
[----:B------:R-:W-:Y:S05]  /*2ec0*/  BSYNC B1 ;  /* 0x0000000000017941 */ /* 0x000fea0003800000 */
.L_x_57:
        /* <DEDUP_REMOVED lines=10> */
.L_x_60:
[----:B------:R-:W-:Y:S05]  /*2f70*/  BSYNC B1 ;  /* 0x0000000000017941 */ /* 0x000fea0003800000 */
.L_x_59:
        /* <DEDUP_REMOVED lines=9> */
.L_x_62:
[----:B------:R-:W-:Y:S05]  /*3010*/  BSYNC B1 ;  /* 0x0000000000017941 */ /* 0x000fea0003800000 */
.L_x_61:
        /* <DEDUP_REMOVED lines=9> */
.L_x_64:
[----:B------:R-:W-:Y:S05]  /*30b0*/  BSYNC B1 ;  /* 0x0000000000017941 */ /* 0x000fea0003800000 */
.L_x_63:
        /* <DEDUP_REMOVED lines=10> */
.L_x_66:
[----:B------:R-:W-:Y:S05]  /*3160*/  BSYNC B1 ;  /* 0x0000000000017941 */ /* 0x000fea0003800000 */
.L_x_65:
        /* <DEDUP_REMOVED lines=10> */
.L_x_68:
[----:B------:R-:W-:Y:S05]  /*3210*/  BSYNC B1 ;  /* 0x0000000000017941 */ /* 0x000fea0003800000 */
.L_x_67:
        /* <DEDUP_REMOVED lines=9> */
.L_x_70:
[----:B------:R-:W-:Y:S05]  /*32b0*/  BSYNC B1 ;  /* 0x0000000000017941 */ /* 0x000fea0003800000 */
.L_x_69:
        /* <DEDUP_REMOVED lines=9> */
.L_x_72:
[----:B------:R-:W-:Y:S05]  /*3350*/  BSYNC B1 ;  /* 0x0000000000017941 */ /* 0x000fea0003800000 */
.L_x_71:
        /* <DEDUP_REMOVED lines=10> */
.L_x_74:
[----:B------:R-:W-:Y:S05]  /*3400*/  BSYNC B1 ;  /* 0x0000000000017941 */ /* 0x000fea0003800000 */
.L_x_73:
        /* <DEDUP_REMOVED lines=10> */
.L_x_76:
[----:B------:R-:W-:Y:S05]  /*34b0*/  BSYNC B1 ;  /* 0x0000000000017941 */ /* 0x000fea0003800000 */
.L_x_75:
        /* <DEDUP_REMOVED lines=9> */
.L_x_78:
[----:B------:R-:W-:Y:S05]  /*3550*/  BSYNC B1 ;  /* 0x0000000000017941 */ /* 0x000fea0003800000 */
.L_x_77:
        /* <DEDUP_REMOVED lines=9> */
.L_x_80:
[----:B------:R-:W-:Y:S05]  /*35f0*/  BSYNC B1 ;  /* 0x0000000000017941 */ /* 0x000fea0003800000 */
.L_x_79:
        /* <DEDUP_REMOVED lines=10> */
.L_x_82:
[----:B------:R-:W-:Y:S05]  /*36a0*/  BSYNC B1 ;  /* 0x0000000000017941 */ /* 0x000fea0003800000 */
.L_x_81:
        /* <DEDUP_REMOVED lines=10> */
.L_x_84:
[----:B------:R-:W-:Y:S05]  /*3750*/  BSYNC B1 ;  /* 0x0000000000017941 */ /* 0x000fea0003800000 */
.L_x_83:
        /* <DEDUP_REMOVED lines=9> */
.L_x_86:
[----:B------:R-:W-:Y:S05]  /*37f0*/  BSYNC B1 ;  /* 0x0000000000017941 */ /* 0x000fea0003800000 */
.L_x_85:
        /* <DEDUP_REMOVED lines=9> */
.L_x_88:
[----:B------:R-:W-:Y:S05]  /*3890*/  BSYNC B1 ;  /* 0x0000000000017941 */ /* 0x000fea0003800000 */
.L_x_87:
        /* <DEDUP_REMOVED lines=10> */
.L_x_90:
[----:B------:R-:W-:Y:S05]  /*3940*/  BSYNC B1 ;  /* 0x0000000000017941 */ /* 0x000fea0003800000 */
.L_x_89:
        /* <DEDUP_REMOVED lines=10> */
.L_x_92:
[----:B------:R-:W-:Y:S05]  /*39f0*/  BSYNC B1 ;  /* 0x0000000000017941 */ /* 0x000fea0003800000 */
.L_x_91:
        /* <DEDUP_REMOVED lines=9> */
.L_x_94:
[----:B------:R-:W-:Y:S05]  /*3a90*/  BSYNC B1 ;  /* 0x0000000000017941 */ /* 0x000fea0003800000 */
.L_x_93:
        /* <DEDUP_REMOVED lines=9> */
.L_x_96:
[----:B------:R-:W-:Y:S05]  /*3b30*/  BSYNC B1 ;  /* 0x0000000000017941 */ /* 0x000fea0003800000 */
.L_x_95:
        /* <DEDUP_REMOVED lines=10> */
.L_x_98:
[----:B------:R-:W-:Y:S05]  /*3be0*/  BSYNC B1 ;  /* 0x0000000000017941 */ /* 0x000fea0003800000 */
.L_x_97:
        /* <DEDUP_REMOVED lines=10> */
.L_x_100:
[----:B------:R-:W-:Y:S05]  /*3c90*/  BSYNC B1 ;  /* 0x0000000000017941 */ /* 0x000fea0003800000 */
.L_x_99:
        /* <DEDUP_REMOVED lines=9> */
.L_x_102:
[----:B------:R-:W-:Y:S05]  /*3d30*/  BSYNC B1 ;  /* 0x0000000000017941 */ /* 0x000fea0003800000 */
.L_x_101:
        /* <DEDUP_REMOVED lines=9> */
.L_x_104:
[----:B------:R-:W-:Y:S05]  /*3dd0*/  BSYNC B1 ;  /* 0x0000000000017941 */ /* 0x000fea0003800000 */
.L_x_103:
        /* <DEDUP_REMOVED lines=10> */
.L_x_106:
[----:B------:R-:W-:Y:S05]  /*3e80*/  BSYNC B1 ;  /* 0x0000000000017941 */ /* 0x000fea0003800000 */
.L_x_105:
        /* <DEDUP_REMOVED lines=10> */
.L_x_108:
[----:B------:R-:W-:Y:S05]  /*3f30*/  BSYNC B1 ;  /* 0x0000000000017941 */ /* 0x000fea0003800000 */
.L_x_107:
        /* <DEDUP_REMOVED lines=9> */
.L_x_110:
[----:B------:R-:W-:Y:S05]  /*3fd0*/  BSYNC B1 ;  /* 0x0000000000017941 */ /* 0x000fea0003800000 */
.L_x_109:
        /* <DEDUP_REMOVED lines=9> */
.L_x_112:
[----:B------:R-:W-:Y:S05]  /*4070*/  BSYNC B1 ;  /* 0x0000000000017941 */ /* 0x000fea0003800000 */
.L_x_111:
        /* <DEDUP_REMOVED lines=10> */
.L_x_114:
[----:B------:R-:W-:Y:S05]  /*4120*/  BSYNC B1 ;  /* 0x0000000000017941 */ /* 0x000fea0003800000 */
.L_x_113:
        /* <DEDUP_REMOVED lines=10> */
.L_x_116:
[----:B------:R-:W-:Y:S05]  /*41d0*/  BSYNC B1 ;  /* 0x0000000000017941 */ /* 0x000fea0003800000 */
.L_x_115:
        /* <DEDUP_REMOVED lines=9> */
.L_x_118:
[----:B------:R-:W-:Y:S05]  /*4270*/  BSYNC B1 ;  /* 0x0000000000017941 */ /* 0x000fea0003800000 */
.L_x_117:
        /* <DEDUP_REMOVED lines=9> */
.L_x_120:
[----:B------:R-:W-:Y:S05]  /*4310*/  BSYNC B1 ;  /* 0x0000000000017941 */ /* 0x000fea0003800000 */
.L_x_119:
        /* <DEDUP_REMOVED lines=10> */
.L_x_122:
[----:B------:R-:W-:Y:S05]  /*43c0*/  BSYNC B1 ;  /* 0x0000000000017941 */ /* 0x000fea0003800000 */
.L_x_121:
        /* <DEDUP_REMOVED lines=10> */
.L_x_124:
[----:B------:R-:W-:Y:S05]  /*4470*/  BSYNC B1 ;  /* 0x0000000000017941 */ /* 0x000fea0003800000 */
.L_x_123:
        /* <DEDUP_REMOVED lines=9> */
.L_x_126:
[----:B------:R-:W-:Y:S05]  /*4510*/  BSYNC B1 ;  /* 0x0000000000017941 */ /* 0x000fea0003800000 */
.L_x_125:
        /* <DEDUP_REMOVED lines=9> */
.L_x_128:
[----:B------:R-:W-:Y:S05]  /*45b0*/  BSYNC B1 ;  /* 0x0000000000017941 */ /* 0x000fea0003800000 */
.L_x_127:
        /* <DEDUP_REMOVED lines=10> */
.L_x_130:
[----:B------:R-:W-:Y:S05]  /*4660*/  BSYNC B1 ;  /* 0x0000000000017941 */ /* 0x000fea0003800000 */
.L_x_129:
        /* <DEDUP_REMOVED lines=10> */
.L_x_132:
[----:B------:R-:W-:Y:S05]  /*4710*/  BSYNC B1 ;  /* 0x0000000000017941 */ /* 0x000fea0003800000 */
.L_x_131:
        /* <DEDUP_REMOVED lines=9> */
.L_x_134:
[----:B------:R-:W-:Y:S05]  /*47b0*/  BSYNC B1 ;  /* 0x0000000000017941 */ /* 0x000fea0003800000 */
.L_x_133:
        /* <DEDUP_REMOVED lines=9> */
.L_x_136:
[----:B------:R-:W-:Y:S05]  /*4850*/  BSYNC B1 ;  /* 0x0000000000017941 */ /* 0x000fea0003800000 */
.L_x_135:
        /* <DEDUP_REMOVED lines=10> */
.L_x_138:
[----:B------:R-:W-:Y:S05]  /*4900*/  BSYNC B1 ;  /* 0x0000000000017941 */ /* 0x000fea0003800000 */
.L_x_137:
        /* <DEDUP_REMOVED lines=10> */
.L_x_140:
[----:B------:R-:W-:Y:S05]  /*49b0*/  BSYNC B1 ;  /* 0x0000000000017941 */ /* 0x000fea0003800000 */
.L_x_139:
        /* <DEDUP_REMOVED lines=9> */
.L_x_142:
[----:B------:R-:W-:Y:S05]  /*4a50*/  BSYNC B1 ;  /* 0x0000000000017941 */ /* 0x000fea0003800000 */
.L_x_141:
        /* <DEDUP_REMOVED lines=9> */
.L_x_144:
[----:B------:R-:W-:Y:S05]  /*4af0*/  BSYNC B1 ;  /* 0x0000000000017941 */ /* 0x000fea0003800000 */
.L_x_143:
        /* <DEDUP_REMOVED lines=10> */
.L_x_146:
[----:B------:R-:W-:Y:S05]  /*4ba0*/  BSYNC B1 ;  /* 0x0000000000017941 */ /* 0x000fea0003800000 */
.L_x_145:
        /* <DEDUP_REMOVED lines=10> */
.L_x_148:
[----:B------:R-:W-:Y:S05]  /*4c50*/  BSYNC B1 ;  /* 0x0000000000017941 */ /* 0x000fea0003800000 */
.L_x_147:
        /* <DEDUP_REMOVED lines=9> */
.L_x_150:
[----:B------:R-:W-:Y:S05]  /*4cf0*/  BSYNC B1 ;  /* 0x0000000000017941 */ /* 0x000fea0003800000 */
.L_x_149:
        /* <DEDUP_REMOVED lines=9> */
.L_x_152:
[----:B------:R-:W-:Y:S05]  /*4d90*/  BSYNC B1 ;  /* 0x0000000000017941 */ /* 0x000fea0003800000 */
.L_x_151:
        /* <DEDUP_REMOVED lines=10> */
.L_x_154:
[----:B------:R-:W-:Y:S05]  /*4e40*/  BSYNC B1 ;  /* 0x0000000000017941 */ /* 0x000fea0003800000 */
.L_x_153:
        /* <DEDUP_REMOVED lines=10> */
.L_x_156:
[----:B------:R-:W-:Y:S05]  /*4ef0*/  BSYNC B1 ;  /* 0x0000000000017941 */ /* 0x000fea0003800000 */
.L_x_155:
[----:B01---5:R-:W-:Y:S01]  /*4f00*/  HADD2.F32 R3, -RZ, R15.H0_H0 ;  /* 0x2000000fff037230 */ /* 0x023fe20000004100 */
        /* <DEDUP_REMOVED lines=8> */
.L_x_158:
[----:B------:R-:W-:Y:S05]  /*4f90*/  BSYNC B1 ;  /* 0x0000000000017941 */ /* 0x000fea0003800000 */
.L_x_157:
[----:B-----5:R-:W-:Y:S01]  /*4fa0*/  HADD2.F32 R3, -RZ, R15.H0_H0 ;  /* 0x2000000fff037230 */ /* 0x020fe20000004100 */
[----:B------:R-:W-:Y:S01]  /*4fb0*/  ISETP.GT.AND P0, PT, R0, 0x8, P0 ;  /* 0x000000080000780c */ /* 0x000fe20000704270 */
[----:B0-----:R-:W-:Y:S01]  /*4fc0*/  @P1 IMAD.MOV.U32 R2, RZ, RZ, R8 ;  /* 0x000000ffff021224 */ /* 0x001fe200078e0008 */
[----:B------:R-:W-:Y:S02]  /*4fd0*/  BSSY B1, `(.L_x_159) ;  /* 0x0000009000017945 */ /* 0x000fe40003800000 */
[----:B------:R-:W-:-:S04]  /*4fe0*/  FMUL R3, R3, R88 ;  /* 0x0000005803037220 */ /* 0x000fc80000400000 */
[----:B------:R-:W-:-:S05]  /*4ff0*/  FFMA R3, R86, R23, R3 ;  /* 0x0000001756037223 */ /* 0x000fca0000000003 */
[----:B------:R-:W-:-:S04]  /*5000*/  F2FP.F16.F32.PACK_AB R3, RZ, R3 ;  /* 0x00000003ff03723e */ /* 0x000fc800000000ff */
[----:B------:R-:W-:Y:S01]  /*5010*/  PRMT R6, R3, 0x7610, R6 ;  /* 0x0000761003067816 */ /* 0x000fe20000000006 */
[----:B------:R-:W-:-:S05]  /*5020*/  @P1 IMAD.MOV.U32 R3, RZ, RZ, R9 ;  /* 0x000000ffff031224 */ /* 0x000fca00078e0009 */
[----:B------:R0:W-:Y:S01]  /*5030*/  @P1 STG.E.U16 desc[UR54][R2.64+0xf0], R6 ;  /* 0x0000f00602001986 */ /* 0x0001e2000c101536 */
[----:B------:R-:W-:Y:S05]  /*5040*/  @!P0 BRA `(.L_x_160) ;  /* 0x0000000000048947 */ /* 0x000fea0003800000 */
[----:B------:R0:W5:Y:S02]  /*5050*/  LDG.E.LTC128B.U16 R15, desc[UR54][R4.64+0xf2] ;  /* 0x0000f236040f7981 */ /* 0x000164000c1e1520 */
.L_x_160:
[----:B------:R-:W-:Y:S05]  /*5060*/  BSYNC B1 ;  /* 0x0000000000017941 */ /* 0x000fea0003800000 */
.L_x_159:
[----:B------:R-:W-:Y:S05]  /*5070*/  @!P0 BRA `(.L_x_161) ;  /* 0x0000001000b08947 */ /* 0x000fea0003800000 */
[----:B-----5:R-:W-:-:S05]  /*5080*/  HADD2.F32 R15, -RZ, R15.H0_H0 ;  /* 0x2000000fff0f7230 */ /* 0x020fca0000004100 */
[----:B------:R-:W-:-:S04]  /*5090*/  FMUL R0, R15, R88 ;  /* 0x000000580f007220 */ /* 0x000fc80000400000 */
[----:B------:R-:W-:-:S05]  /*50a0*/  FFMA R0, R87, R23, R0 ;  /* 0x0000001757007223 */ /* 0x000fca0000000000 */
[----:B------:R-:W-:-:S05]  /*50b0*/  F2FP.F16.F32.PACK_AB R0, RZ, R0 ;  /* 0x00000000ff00723e */ /* 0x000fca00000000ff */
[----:B------:R0:W-:Y:S01]  /*50c0*/  STG.E.U16 desc[UR54][R8.64+0xf2], R0 ;  /* 0x0000f20008007986 */ /* 0x0001e2000c101536 */
[----:B------:R-:W-:Y:S05]  /*50d0*/  BRA `(.L_x_161) ;  /* 0x0000001000987947 */ /* 0x000fea0003800000 */
.L_x_36:
[----:B------:R-:W-:Y:S01]  /*50e0*/  ISETP.GT.AND P3, PT, R14, 0x1, PT ;  /* 0x000000010e00780c */ /* 0x000fe20003f64270 */
[----:B------:R-:W-:Y:S01]  /*50f0*/  ULDC.64 UR4, c[0x0][0x5c0] ;  /* 0x0001700000047ab9 */ /* 0x000fe20000000a00 */
[-C--:B------:R-:W-:Y:S01]  /*5100*/  FMUL R24, R24, R23.reuse ;  /* 0x0000001718187220 */ /* 0x080fe20000400000 */
[----:B------:R-:W-:Y:S01]  /*5110*/  LEA R2, P4, R102, UR4, 0x1 ;  /* 0x0000000466027c11 */ /* 0x000fe2000f8808ff */
[-C--:B------:R-:W-:Y:S01]  /*5120*/  FMUL R25, R25, R23.reuse ;  /* 0x0000001719197220 */ /* 0x080fe20000400000 */
[----:B------:R-:W-:Y:S01]  /*5130*/  ISETP.GT.AND P0, PT, R0, RZ, P3 ;  /* 0x000000ff0000720c */ /* 0x000fe20001f04270 */
[-C--:B------:R-:W-:Y:S01]  /*5140*/  FMUL R26, R26, R23.reuse ;  /* 0x000000171a1a7220 */ /* 0x080fe20000400000 */
[----:B------:R-:W-:Y:S01]  /*5150*/  F2FP.F16.F32.PACK_AB R24, RZ, R24 ;  /* 0x00000018ff18723e */ /* 0x000fe200000000ff */
[-C--:B------:R-:W-:Y:S01]  /*5160*/  FMUL R27, R27, R23.reuse ;  /* 0x000000171b1b7220 */ /* 0x080fe20000400000 */
[----:B------:R-:W-:Y:S01]  /*5170*/  LEA.HI.X R3, R102, UR5, R111, 0x1, P4 ;  /* 0x0000000566037c11 */ /* 0x000fe2000a0f0c6f */
[----:B------:R-:W-:Y:S01]  /*5180*/  FMUL R28, R28, R23 ;  /* 0x000000171c1c7220 */ /* 0x000fe20000400000 */
[----:B------:R-:W-:Y:S01]  /*5190*/  F2FP.F16.F32.PACK_AB R25, RZ, R25 ;  /* 0x00000019ff19723e */ /* 0x000fe200000000ff */
[-C--:B------:R-:W-:Y:S01]  /*51a0*/  FMUL R29, R29, R23.reuse ;  /* 0x000000171d1d7220 */ /* 0x080fe20000400000 */
[----:B------:R-:W-:Y:S01]  /*51b0*/  ISETP.GT.AND P2, PT, R0, 0x8, P2 ;  /* 0x000000080000780c */ /* 0x000fe20001744270 */
[----:B------:R-:W-:Y:S01]  /*51c0*/  @P1 STG.E.U16 desc[UR54][R2.64], R24 ;  /* 0x0000001802001986 */ /* 0x000fe2000c101536 */
[----:B------:R-:W-:Y:S01]  /*51d0*/  ISETP.GT.AND P1, PT, R14, 0x8, PT ;  /* 0x000000080e00780c */ /* 0x000fe20003f24270 */
[-C--:B------:R-:W-:Y:S01]  /*51e0*/  FMUL R30, R30, R23.reuse ;  /* 0x000000171e1e7220 */ /* 0x080fe20000400000 */
[C---:B------:R-:W-:Y:S01]  /*51f0*/  SHF.L.U64.HI R5, R94.reuse, 0x1, R89 ;  /* 0x000000015e057819 */ /* 0x040fe20000010259 */
[----:B------:R-:W-:Y:S01]  /*5200*/  @P0 STG.E.U16 desc[UR54][R2.64+0x2], R25 ;  /* 0x0000021902000986 */ /* 0x000fe2000c101536 */
[----:B------:R-:W-:Y:S01]  /*5210*/  LEA R4, P5, R94, R2, 0x1 ;  /* 0x000000025e047211 */ /* 0x000fe200078a08ff */
[-C--:B------:R-:W-:Y:S01]  /*5220*/  FMUL R31, R31, R23.reuse ;  /* 0x000000171f1f7220 */ /* 0x080fe20000400000 */
[----:B------:R-:W-:Y:S01]  /*5230*/  ISETP.GT.AND P3, PT, R0, 0x8, P3 ;  /* 0x000000080000780c */ /* 0x000fe20001f64270 */
[-C--:B------:R-:W-:Y:S01]  /*5240*/  FMUL R32, R32, R23.reuse ;  /* 0x0000001720207220 */ /* 0x080fe20000400000 */
[----:B------:R-:W-:Y:S01]  /*5250*/  ISETP.GT.AND P0, PT, R14, 0x9, PT ;  /* 0x000000090e00780c */ /* 0x000fe20003f04270 */
[----:B------:R-:W-:Y:S01]  /*5260*/  IMAD.X R5, R5, 0x1, R3, P5 ;  /* 0x0000000105057824 */ /* 0x000fe200028e0603 */
[----:B------:R-:W-:Y:S01]  /*5270*/  ISETP.GT.AND P4, PT, R0, RZ, P1 ;  /* 0x000000ff0000720c */ /* 0x000fe20000f84270 */
[-C--:B------:R-:W-:Y:S01]  /*5280*/  FMUL R33, R33, R23.reuse ;  /* 0x0000001721217220 */ /* 0x080fe20000400000 */
[----:B------:R-:W-:Y:S01]  /*5290*/  F2FP.F16.F32.PACK_AB R26, RZ, R26 ;  /* 0x0000001aff1a723e */ /* 0x000fe200000000ff */
[-C--:B------:R-:W-:Y:S01]  /*52a0*/  FMUL R34, R34, R23.reuse ;  /* 0x0000001722227220 */ /* 0x080fe20000400000 */
[----:B------:R-:W-:Y:S01]  /*52b0*/  ISETP.GT.AND P5, PT, R0, RZ, P0 ;  /* 0x000000ff0000720c */ /* 0x000fe200007a4270 */
[----:B------:R-:W-:Y:S01]  /*52c0*/  FMUL R35, R35, R23 ;  /* 0x0000001723237220 */ /* 0x000fe20000400000 */
[----:B------:R-:W-:Y:S01]  /*52d0*/  F2FP.F16.F32.PACK_AB R27, RZ, R27 ;  /* 0x0000001bff1b723e */ /* 0x000fe200000000ff */
[----:B------:R-:W-:Y:S01]  /*52e0*/  @P2 STG.E.U16 desc[UR54][R4.64], R26 ;  /* 0x0000001a04002986 */ /* 0x000fe2000c101536 */
[----:B------:R-:W-:Y:S01]  /*52f0*/  F2FP.F16.F32.PACK_AB R28, RZ, R28 ;  /* 0x0000001cff1c723e */ /* 0x000fe200000000ff */
[-C--:B------:R-:W-:Y:S01]  /*5300*/  FMUL R36, R36, R23.reuse ;  /* 0x0000001724247220 */ /* 0x080fe20000400000 */
[----:B------:R-:W-:Y:S01]  /*5310*/  ISETP.GT.AND P2, PT, R0, 0x8, P1 ;  /* 0x000000080000780c */ /* 0x000fe20000f44270 */
[----:B------:R-:W-:Y:S01]  /*5320*/  @P3 STG.E.U16 desc[UR54][R4.64+0x2], R27 ;  /* 0x0000021b04003986 */ /* 0x000fe2000c101536 */
[----:B------:R-:W-:Y:S01]  /*5330*/  ISETP.GT.AND P1, PT, R14, 0x10, PT ;  /* 0x000000100e00780c */ /* 0x000fe20003f24270 */
[----:B------:R-:W-:Y:S01]  /*5340*/  FMUL R37, R37, R23 ;  /* 0x0000001725257220 */ /* 0x000fe20000400000 */
[----:B------:R-:W-:Y:S01]  /*5350*/  F2FP.F16.F32.PACK_AB R29, RZ, R29 ;  /* 0x0000001dff1d723e */ /* 0x000fe200000000ff */
[----:B------:R-:W-:Y:S01]  /*5360*/  @P4 STG.E.U16 desc[UR54][R2.64+0x10], R28 ;  /* 0x0000101c02004986 */ /* 0x000fe2000c101536 */
[----:B------:R-:W-:Y:S01]  /*5370*/  ISETP.GT.AND P3, PT, R0, 0x8, P0 ;  /* 0x000000080000780c */ /* 0x000fe20000764270 */
[-C--:B------:R-:W-:Y:S01]  /*5380*/  FMUL R38, R38, R23.reuse ;  /* 0x0000001726267220 */ /* 0x080fe20000400000 */
[----:B------:R-:W-:Y:S01]  /*5390*/  ISETP.GT.AND P0, PT, R14, 0x11, PT ;  /* 0x000000110e00780c */ /* 0x000fe20003f04270 */
[----:B------:R-:W-:Y:S01]  /*53a0*/  @P5 STG.E.U16 desc[UR54][R2.64+0x12], R29 ;  /* 0x0000121d02005986 */ /* 0x000fe2000c101536 */
        /* <DEDUP_REMOVED lines=161> */
[----:B------:R-:W-:Y:S01]  /*5dc0*/  FMUL R87, R87, R23 ;  /* 0x0000001757577220 */ /* 0x000fe20000400000 */
[----:B------:R-:W-:-:S02]  /*5dd0*/  F2FP.F16.F32.PACK_AB R62, RZ, R62 ;  /* 0x0000003eff3e723e */ /* 0x000fc400000000ff */
[C---:B------:R-:W-:Y:S02]  /*5de0*/  ISETP.GT.AND P5, PT, R0.reuse, RZ, P0 ;  /* 0x000000ff0000720c */ /* 0x040fe400007a4270 */
[----:B------:R-:W-:Y:S01]  /*5df0*/  F2FP.F16.F32.PACK_AB R63, RZ, R63 ;  /* 0x0000003fff3f723e */ /* 0x000fe200000000ff */
[----:B------:R-:W-:Y:S01]  /*5e00*/  @P2 STG.E.U16 desc[UR54][R4.64+0x90], R62 ;  /* 0x0000903e04002986 */ /* 0x000fe2000c101536 */
[----:B------:R-:W-:Y:S02]  /*5e10*/  F2FP.F16.F32.PACK_AB R64, RZ, R64 ;  /* 0x00000040ff40723e */ /* 0x000fe400000000ff */
[----:B------:R-:W-:Y:S01]  /*5e20*/  ISETP.GT.AND P2, PT, R0, 0x8, P1 ;  /* 0x000000080000780c */ /* 0x000fe20000f44270 */
[----:B------:R-:W-:Y:S01]  /*5e30*/  @P3 STG.E.U16 desc[UR54][R4.64+0x92], R63 ;  /* 0x0000923f04003986 */ /* 0x000fe2000c101536 */
[----:B------:R-:W-:Y:S02]  /*5e40*/  ISETP.GT.AND P1, PT, R14, 0x58, PT ;  /* 0x000000580e00780c */ /* 0x000fe40003f24270 */
[----:B------:R-:W-:Y:S01]  /*5e50*/  F2FP.F16.F32.PACK_AB R65, RZ, R65 ;  /* 0x00000041ff41723e */ /* 0x000fe200000000ff */
[----:B------:R-:W-:Y:S01]  /*5e60*/  @P4 STG.E.U16 desc[UR54][R2.64+0xa0], R64 ;  /* 0x0000a04002004986 */ /* 0x000fe2000c101536 */
[----:B------:R-:W-:-:S02]  /*5e70*/  ISETP.GT.AND P3, PT, R0, 0x8, P0 ;  /* 0x000000080000780c */ /* 0x000fc40000764270 */
[----:B------:R-:W-:Y:S01]  /*5e80*/  ISETP.GT.AND P0, PT, R14, 0x59, PT ;  /* 0x000000590e00780c */ /* 0x000fe20003f04270 */
[----:B------:R-:W-:Y:S01]  /*5e90*/  @P5 STG.E.U16 desc[UR54][R2.64+0xa2], R65 ;  /* 0x0000a24102005986 */ /* 0x000fe2000c101536 */
[C---:B------:R-:W-:Y:S02]  /*5ea0*/  ISETP.GT.AND P4, PT, R0.reuse, RZ, P1 ;  /* 0x000000ff0000720c */ /* 0x040fe40000f84270 */
[----:B------:R-:W-:Y:S02]  /*5eb0*/  F2FP.F16.F32.PACK_AB R66, RZ, R66 ;  /* 0x00000042ff42723e */ /* 0x000fe400000000ff */
[----:B------:R-:W-:Y:S02]  /*5ec0*/  ISETP.GT.AND P5, PT, R0, RZ, P0 ;  /* 0x000000ff0000720c */ /* 0x000fe400007a4270 */
[----:B------:R-:W-:Y:S01]  /*5ed0*/  F2FP.F16.F32.PACK_AB R67, RZ, R67 ;  /* 0x00000043ff43723e */ /* 0x000fe200000000ff */
[----:B------:R-:W-:Y:S01]  /*5ee0*/  @P2 STG.E.U16 desc[UR54][R4.64+0xa0], R66 ;  /* 0x0000a04204002986 */ /* 0x000fe2000c101536 */
[----:B------:R-:W-:-:S02]  /*5ef0*/  F2FP.F16.F32.PACK_AB R68, RZ, R68 ;  /* 0x00000044ff44723e */ /* 0x000fc400000000ff */
[----:B------:R-:W-:Y:S01]  /*5f00*/  ISETP.GT.AND P2, PT, R0, 0x8, P1 ;  /* 0x000000080000780c */ /* 0x000fe20000f44270 */
[----:B------:R-:W-:Y:S01]  /*5f10*/  @P3 STG.E.U16 desc[UR54][R4.64+0xa2], R67 ;  /* 0x0000a24304003986 */ /* 0x000fe2000c101536 */
[----:B------:R-:W-:Y:S02]  /*5f20*/  ISETP.GT.AND P1, PT, R14, 0x60, PT ;  /* 0x000000600e00780c */ /* 0x000fe40003f24270 */
[----:B------:R-:W-:Y:S01]  /*5f30*/  F2FP.F16.F32.PACK_AB R69, RZ, R69 ;  /* 0x00000045ff45723e */ /* 0x000fe200000000ff */
[----:B------:R-:W-:Y:S01]  /*5f40*/  @P4 STG.E.U16 desc[UR54][R2.64+0xb0], R68 ;  /* 0x0000b04402004986 */ /* 0x000fe2000c101536 */
[----:B------:R-:W-:Y:S02]  /*5f50*/  ISETP.GT.AND P3, PT, R0, 0x8, P0 ;  /* 0x000000080000780c */ /* 0x000fe40000764270 */
[----:B------:R-:W-:Y:S01]  /*5f60*/  ISETP.GT.AND P0, PT, R14, 0x61, PT ;  /* 0x000000610e00780c */ /* 0x000fe20003f04270 */
[----:B------:R-:W-:Y:S01]  /*5f70*/  @P5 STG.E.U16 desc[UR54][R2.64+0xb2], R69 ;  /* 0x0000b24502005986 */ /* 0x000fe2000c101536 */
[----:B------:R-:W-:-:S02]  /*5f80*/  ISETP.GT.AND P4, PT, R0, RZ, P1 ;  /* 0x000000ff0000720c */ /* 0x000fc40000f84270 */
[C---:B------:R-:W-:Y:S02]  /*5f90*/  ISETP.GT.AND P5, PT, R0.reuse, RZ, P0 ;  /* 0x000000ff0000720c */ /* 0x040fe400007a4270 */
[----:B------:R-:W-:Y:S02]  /*5fa0*/  F2FP.F16.F32.PACK_AB R70, RZ, R70 ;  /* 0x00000046ff46723e */ /* 0x000fe400000000ff */
[----:B------:R-:W-:Y:S02]  /*5fb0*/  F2FP.F16.F32.PACK_AB R71, RZ, R71 ;  /* 0x00000047ff47723e */ /* 0x000fe400000000ff */
[----:B------:R-:W-:Y:S01]  /*5fc0*/  F2FP.F16.F32.PACK_AB R72, RZ, R72 ;  /* 0x00000048ff48723e */ /* 0x000fe200000000ff */
[----:B------:R-:W-:Y:S01]  /*5fd0*/  @P2 STG.E.U16 desc[UR54][R4.64+0xb0], R70 ;  /* 0x0000b04604002986 */ /* 0x000fe2000c101536 */
[----:B------:R-:W-:Y:S02]  /*5fe0*/  F2FP.F16.F32.PACK_AB R73, RZ, R73 ;  /* 0x00000049ff49723e */ /* 0x000fe400000000ff */
[C---:B------:R-:W-:Y:S01]  /*5ff0*/  ISETP.GT.AND P1, PT, R0.reuse, 0x8, P1 ;  /* 0x000000080000780c */ /* 0x040fe20000f24270 */
[----:B------:R-:W-:Y:S01]  /*6000*/  @P3 STG.E.U16 desc[UR54][R4.64+0xb2], R71 ;  /* 0x0000b24704003986 */ /* 0x000fe2000c101536 */
[----:B------:R-:W-:-:S02]  /*6010*/  ISETP.GT.AND P2, PT, R0, 0x8, P0 ;  /* 0x000000080000780c */ /* 0x000fc40000744270 */
[----:B------:R-:W-:Y:S01]  /*6020*/  F2FP.F16.F32.PACK_AB R74, RZ, R74 ;  /* 0x0000004aff4a723e */ /* 0x000fe200000000ff */
[----:B------:R-:W-:Y:S01]  /*6030*/  @P4 STG.E.U16 desc[UR54][R2.64+0xc0], R72 ;  /* 0x0000c04802004986 */ /* 0x000fe2000c101536 */
[C---:B------:R-:W-:Y:S02]  /*6040*/  ISETP.GT.AND P4, PT, R14.reuse, 0x68, PT ;  /* 0x000000680e00780c */ /* 0x040fe40003f84270 */
[----:B------:R-:W-:Y:S01]  /*6050*/  ISETP.GT.AND P0, PT, R14, 0x69, PT ;  /* 0x000000690e00780c */ /* 0x000fe20003f04270 */
[----:B------:R-:W-:Y:S01]  /*6060*/  @P5 STG.E.U16 desc[UR54][R2.64+0xc2], R73 ;  /* 0x0000c24902005986 */ /* 0x000fe2000c101536 */
[----:B------:R-:W-:Y:S02]  /*6070*/  ISETP.GT.AND P5, PT, R0, RZ, P4 ;  /* 0x000000ff0000720c */ /* 0x000fe400027a4270 */
[----:B------:R-:W-:Y:S01]  /*6080*/  F2FP.F16.F32.PACK_AB R75, RZ, R75 ;  /* 0x0000004bff4b723e */ /* 0x000fe200000000ff */
[----:B------:R-:W-:Y:S01]  /*6090*/  @P1 STG.E.U16 desc[UR54][R4.64+0xc0], R74 ;  /* 0x0000c04a04001986 */ /* 0x000fe2000c101536 */
[----:B------:R-:W-:-:S02]  /*60a0*/  F2FP.F16.F32.PACK_AB R76, RZ, R76 ;  /* 0x0000004cff4c723e */ /* 0x000fc400000000ff */
[C---:B------:R-:W-:Y:S01]  /*60b0*/  ISETP.GT.AND P3, PT, R0.reuse, RZ, P0 ;  /* 0x000000ff0000720c */ /* 0x040fe20000764270 */
[----:B------:R-:W-:Y:S01]  /*60c0*/  @P2 STG.E.U16 desc[UR54][R4.64+0xc2], R75 ;  /* 0x0000c24b04002986 */ /* 0x000fe2000c101536 */
[C---:B------:R-:W-:Y:S02]  /*60d0*/  ISETP.GT.AND P4, PT, R0.reuse, 0x8, P4 ;  /* 0x000000080000780c */ /* 0x040fe40002784270 */
[----:B------:R-:W-:Y:S02]  /*60e0*/  F2FP.F16.F32.PACK_AB R77, RZ, R77 ;  /* 0x0000004dff4d723e */ /* 0x000fe400000000ff */
[----:B------:R-:W-:Y:S01]  /*60f0*/  F2FP.F16.F32.PACK_AB R78, RZ, R78 ;  /* 0x0000004eff4e723e */ /* 0x000fe200000000ff */
[----:B------:R-:W-:Y:S01]  /*6100*/  @P5 STG.E.U16 desc[UR54][R2.64+0xd0], R76 ;  /* 0x0000d04c02005986 */ /* 0x000fe2000c101536 */
[----:B------:R-:W-:Y:S02]  /*6110*/  ISETP.GT.AND P5, PT, R0, 0x8, P0 ;  /* 0x000000080000780c */ /* 0x000fe400007a4270 */
[----:B------:R-:W-:-:S02]  /*6120*/  F2FP.F16.F32.PACK_AB R79, RZ, R79 ;  /* 0x0000004fff4f723e */ /* 0x000fc400000000ff */
[C---:B------:R-:W-:Y:S01]  /*6130*/  ISETP.GT.AND P2, PT, R14.reuse, 0x71, PT ;  /* 0x000000710e00780c */ /* 0x040fe20003f44270 */
[----:B------:R-:W-:Y:S01]  /*6140*/  @P3 STG.E.U16 desc[UR54][R2.64+0xd2], R77 ;  /* 0x0000d24d02003986 */ /* 0x000fe2000c101536 */
[----:B------:R-:W-:Y:S02]  /*6150*/  ISETP.GT.AND P3, PT, R14, 0x70, PT ;  /* 0x000000700e00780c */ /* 0x000fe40003f64270 */
[----:B------:R-:W-:Y:S01]  /*6160*/  F2FP.F16.F32.PACK_AB R80, RZ, R80 ;  /* 0x00000050ff50723e */ /* 0x000fe200000000ff */
[----:B------:R-:W-:Y:S01]  /*6170*/  @P4 STG.E.U16 desc[UR54][R4.64+0xd0], R78 ;  /* 0x0000d04e04004986 */ /* 0x000fe2000c101536 */
[C---:B------:R-:W-:Y:S02]  /*6180*/  ISETP.GT.AND P4, PT, R0.reuse, RZ, P2 ;  /* 0x000000ff0000720c */ /* 0x040fe40001784270 */
[----:B------:R-:W-:Y:S01]  /*6190*/  F2FP.F16.F32.PACK_AB R81, RZ, R81 ;  /* 0x00000051ff51723e */ /* 0x000fe200000000ff */
[----:B------:R-:W-:Y:S01]  /*61a0*/  @P5 STG.E.U16 desc[UR54][R4.64+0xd2], R79 ;  /* 0x0000d24f04005986 */ /* 0x000fe2000c101536 */
[----:B------:R-:W-:-:S02]  /*61b0*/  ISETP.GT.AND P5, PT, R0, RZ, P3 ;  /* 0x000000ff0000720c */ /* 0x000fc40001fa4270 */
[C---:B------:R-:W-:Y:S02]  /*61c0*/  ISETP.GT.AND P1, PT, R14.reuse, 0x78, PT ;  /* 0x000000780e00780c */ /* 0x040fe40003f24270 */
[----:B------:R-:W-:Y:S02]  /*61d0*/  ISETP.GT.AND P0, PT, R14, 0x79, PT ;  /* 0x000000790e00780c */ /* 0x000fe40003f04270 */
[C---:B------:R-:W-:Y:S02]  /*61e0*/  ISETP.GT.AND P3, PT, R0.reuse, 0x8, P3 ;  /* 0x000000080000780c */ /* 0x040fe40001f64270 */
[C---:B------:R-:W-:Y:S02]  /*61f0*/  ISETP.GT.AND P2, PT, R0.reuse, 0x8, P2 ;  /* 0x000000080000780c */ /* 0x040fe40001744270 */
[----:B------:R-:W-:Y:S02]  /*6200*/  F2FP.F16.F32.PACK_AB R82, RZ, R82 ;  /* 0x00000052ff52723e */ /* 0x000fe400000000ff */
[----:B------:R-:W-:Y:S01]  /*6210*/  F2FP.F16.F32.PACK_AB R83, RZ, R83 ;  /* 0x00000053ff53723e */ /* 0x000fe200000000ff */
[----:B------:R-:W-:Y:S01]  /*6220*/  @P5 STG.E.U16 desc[UR54][R2.64+0xe0], R80 ;  /* 0x0000e05002005986 */ /* 0x000fe2000c101536 */
[----:B------:R-:W-:-:S02]  /*6230*/  ISETP.GT.AND P5, PT, R0, RZ, P0 ;  /* 0x000000ff0000720c */ /* 0x000fc400007a4270 */
[C---:B------:R-:W-:Y:S01]  /*6240*/  ISETP.GT.AND P0, PT, R0.reuse, 0x8, P0 ;  /* 0x000000080000780c */ /* 0x040fe20000704270 */
[----:B------:R-:W-:Y:S01]  /*6250*/  @P4 STG.E.U16 desc[UR54][R2.64+0xe2], R81 ;  /* 0x0000e25102004986 */ /* 0x000fe2000c101536 */
[C---:B------:R-:W-:Y:S02]  /*6260*/  ISETP.GT.AND P4, PT, R0.reuse, RZ, P1 ;  /* 0x000000ff0000720c */ /* 0x040fe40000f84270 */
[----:B------:R-:W-:Y:S01]  /*6270*/  ISETP.GT.AND P1, PT, R0, 0x8, P1 ;  /* 0x000000080000780c */ /* 0x000fe20000f24270 */
[----:B------:R-:W-:Y:S01]  /*6280*/  @P3 STG.E.U16 desc[UR54][R4.64+0xe0], R82 ;  /* 0x0000e05204003986 */ /* 0x000fe2000c101536 */
[----:B------:R-:W-:Y:S02]  /*6290*/  F2FP.F16.F32.PACK_AB R84, RZ, R84 ;  /* 0x00000054ff54723e */ /* 0x000fe400000000ff */
[----:B------:R-:W-:Y:S01]  /*62a0*/  F2FP.F16.F32.PACK_AB R85, RZ, R85 ;  /* 0x00000055ff55723e */ /* 0x000fe200000000ff */
[----:B------:R-:W-:Y:S01]  /*62b0*/  @P2 STG.E.U16 desc[UR54][R4.64+0xe2], R83 ;  /* 0x0000e25304002986 */ /* 0x000fe2000c101536 */
[----:B------:R-:W-:-:S02]  /*62c0*/  F2FP.F16.F32.PACK_AB R86, RZ, R86 ;  /* 0x00000056ff56723e */ /* 0x000fc400000000ff */
[----:B------:R-:W-:-:S03]  /*62d0*/  F2FP.F16.F32.PACK_AB R87, RZ, R87 ;  /* 0x00000057ff57723e */ /* 0x000fc600000000ff */
[----:B------:R-:W-:Y:S04]  /*62e0*/  @P4 STG.E.U16 desc[UR54][R2.64+0xf0], R84 ;  /* 0x0000f05402004986 */ /* 0x000fe8000c101536 */
[----:B------:R0:W-:Y:S02]  /*62f0*/  @P5 STG.E.U16 desc[UR54][R2.64+0xf2], R85 ;  /* 0x0000f25502005986 */ /* 0x0001e4000c101536 */
[----:B0-----:R-:W-:Y:S02]  /*6300*/  @P1 IMAD.MOV.U32 R2, RZ, RZ, R4 ;  /* 0x000000ffff021224 */ /* 0x001fe400078e0004 */
[----:B------:R-:W-:-:S05]  /*6310*/  @P1 IMAD.MOV.U32 R3, RZ, RZ, R5 ;  /* 0x000000ffff031224 */ /* 0x000fca00078e0005 */
[----:B------:R0:W-:Y:S04]  /*6320*/  @P1 STG.E.U16 desc[UR54][R2.64+0xf0], R86 ;  /* 0x0000f05602001986 */ /* 0x0001e8000c101536 */
[----:B------:R0:W-:Y:S02]  /*6330*/  @P0 STG.E.U16 desc[UR54][R4.64+0xf2], R87 ;  /* 0x0000f25704000986 */ /* 0x0001e4000c101536 */
.L_x_161:
[----:B------:R-:W-:Y:S05]  /*6340*/  BSYNC B0 ;  /* 0x0000000000007941 */ /* 0x000fea0003800000 */
.L_x_35:
[----:B0-----:R-:W-:Y:S01]  /*6350*/  IMAD.U32 R2, RZ, RZ, UR52 ;  /* 0x00000034ff027e24 */ /* 0x001fe2000f8e00ff */
[----:B------:R-:W-:Y:S01]  /*6360*/  ULDC.64 UR4, c[0x0][0x650] ;  /* 0x0001940000047ab9 */ /* 0x000fe20000000a00 */
[----:B------:R-:W-:Y:S01]  /*6370*/  IMAD.U32 R3, RZ, RZ, UR53 ;  /* 0x00000035ff037e24 */ /* 0x000fe2000f8e00ff */
[----:B------:R0:W-:Y:S01]  /*6380*/  SYNCS.ARRIVE.TRANS64.A1T0 RZ, [R97+UR50], RZ ;  /* 0x000000ff61ff79a7 */ /* 0x0001e20008100032 */
[----:B------:R-:W-:Y:S01]  /*6390*/  PRMT R0, RZ, 0x7610, R0 ;  /* 0x00007610ff007816 */ /* 0x000fe20000000000 */
[----:B------:R-:W-:Y:S01]  /*63a0*/  IMAD.MOV.U32 R18, RZ, RZ, -0x1 ;  /* 0xffffffffff127424 */ /* 0x000fe200078e00ff */
[----:B------:R-:W-:Y:S01]  /*63b0*/  LEA R16, P0, R2, R16, 0x1 ;  /* 0x0000001002107211 */ /* 0x000fe200078008ff */
[----:B------:R-:W-:Y:S02]  /*63c0*/  IMAD.MOV.U32 R2, RZ, RZ, -0x1 ;  /* 0xffffffffff027424 */ /* 0x000fe400078e00ff */
[----:B------:R-:W-:Y:S01]  /*63d0*/  IMAD.MOV.U32 R19, RZ, RZ, -0x1 ;  /* 0xffffffffff137424 */ /* 0x000fe200078e00ff */
[----:B------:R-:W-:-:S02]  /*63e0*/  IADD3.X R17, R17, UR41, RZ, P0, !PT ;  /* 0x0000002911117c10 */ /* 0x000fc400087fe4ff */
[----:B------:R-:W-:-:S04]  /*63f0*/  ISETP.GE.U32.AND P0, PT, R16, UR4, PT ;  /* 0x0000000410007c0c */ /* 0x000fc8000bf06070 */
[----:B------:R-:W-:-:S13]  /*6400*/  ISETP.GE.U32.AND.EX P0, PT, R17, UR5, PT, P0 ;  /* 0x0000000511007c0c */ /* 0x000fda000bf06100 */
[----:B0-----:R-:W-:Y:S05]  /*6410*/  @P0 BRA `(.L_x_162) ;  /* 0x0000000400700947 */ /* 0x001fea0003800000 */
[----:B------:R-:W0:Y:S01]  /*6420*/  S2UR UR7, SR_CTAID.X ;  /* 0x00000000000779c3 */ /* 0x000e220000002500 */
[----:B------:R-:W-:Y:S01]  /*6430*/  ULDC.64 UR4, c[0x0][0x628] ;  /* 0x00018a0000047ab9 */ /* 0x000fe20000000a00 */
[----:B------:R-:W-:Y:S01]  /*6440*/  ULDC UR6, c[0x0][0x150] ;  /* 0x0000540000067ab9 */ /* 0x000fe20000000800 */
[----:B------:R-:W-:Y:S01]  /*6450*/  ISETP.NE.U32.AND P0, PT, RZ, UR4, PT ;  /* 0x00000004ff007c0c */ /* 0x000fe2000bf05070 */
[----:B------:R-:W-:Y:S01]  /*6460*/  ULDC UR15, c[0x0][0x630] ;  /* 0x00018c00000f7ab9 */ /* 0x000fe20000000800 */
[C---:B------:R-:W-:Y:S02]  /*6470*/  R2UR UR17, R16.reuse ;  /* 0x00000000101172ca */ /* 0x040fe400000e0000 */
[----:B------:R-:W-:Y:S01]  /*6480*/  ISETP.NE.AND.EX P0, PT, RZ, UR5, PT, P0 ;  /* 0x00000005ff007c0c */ /* 0x000fe2000bf05300 */
[----:B------:R-:W1:Y:S01]  /*6490*/  S2UR UR16, SR_CTAID.Y ;  /* 0x00000000001079c3 */ /* 0x000e620000002600 */
[----:B------:R-:W-:Y:S02]  /*64a0*/  R2UR UR12, R16 ;  /* 0x00000000100c72ca */ /* 0x000fe400000e0000 */
[----:B------:R-:W-:-:S02]  /*64b0*/  R2UR UR13, R17 ;  /* 0x00000000110d72ca */ /* 0x000fc400000e0000 */
[----:B0-----:R-:W-:-:S05]  /*64c0*/  I2FP.F32.U32 R0, UR7 ;  /* 0x0000000700007c45 */ /* 0x001fca0008201000 */
[----:B------:R-:W-:Y:S01]  /*64d0*/  FMUL R0, R0, UR6 ;  /* 0x0000000600007c20 */ /* 0x000fe20008400000 */
[----:B------:R-:W-:Y:S01]  /*64e0*/  ULDC UR6, c[0x0][0x154] ;  /* 0x0000550000067ab9 */ /* 0x000fe20000000800 */
[----:B-1----:R-:W-:-:S04]  /*64f0*/  I2FP.F32.U32 R2, UR16 ;  /* 0x0000001000027c45 */ /* 0x002fc80008201000 */
[----:B------:R-:W0:Y:S01]  /*6500*/  F2I.U32.TRUNC.NTZ R0, R0 ;  /* 0x0000000000007305 */ /* 0x000e22000020f000 */
[----:B------:R-:W-:Y:S01]  /*6510*/  FMUL R2, R2, UR6 ;  /* 0x0000000602027c20 */ /* 0x000fe20008400000 */
[----:B------:R-:W-:Y:S06]  /*6520*/  @!P0 BRA `(.L_x_163) ;  /* 0x0000000000308947 */ /* 0x000fec0003800000 */
        /* <DEDUP_REMOVED lines=12> */
.L_x_163:
[----:B------:R-:W-:Y:S01]  /*65f0*/  USHF.R.U64 UR6, UR12, UR15, UR13 ;  /* 0x0000000f0c067299 */ /* 0x000fe2000800120d */
[----:B------:R-:W-:Y:S01]  /*6600*/  R2UR UR5, R17 ;  /* 0x00000000110572ca */ /* 0x000fe200000e0000 */
[----:B------:R-:W-:Y:S01]  /*6610*/  USHF.R.U32.HI UR4, URZ, UR15, UR13 ;  /* 0x0000000f3f047299 */ /* 0x000fe2000801160d */
[----:B------:R-:W1:Y:S01]  /*6620*/  F2I.U32.TRUNC.NTZ R2, R2 ;  /* 0x0000000200027305 */ /* 0x000e62000020f000 */
[----:B------:R-:W-:Y:S01]  /*6630*/  UIADD3 UR9, UP0, URZ, -UR6, URZ ;  /* 0x800000063f097290 */ /* 0x000fe2000ff1e03f */
[----:B------:R-:W-:Y:S01]  /*6640*/  ULDC.64 UR10, c[0x0][0x620] ;  /* 0x00018800000a7ab9 */ /* 0x000fe20000000a00 */
[----:B------:R-:W-:Y:S02]  /*6650*/  ULDC UR14, c[0x0][0x608] ;  /* 0x00018200000e7ab9 */ /* 0x000fe40000000800 */
[----:B------:R-:W-:Y:S01]  /*6660*/  UIADD3.X UR4, URZ, ~UR4, URZ, UP0, !UPT ;  /* 0x800000043f047290 */ /* 0x000fe200087fe43f */
[----:B------:R-:W-:Y:S01]  /*6670*/  ULDC UR15, c[0x0][0x658] ;  /* 0x00019600000f7ab9 */ /* 0x000fe20000000800 */
[----:B------:R-:W-:-:S02]  /*6680*/  ULDC UR12, c[0x0][0x144] ;  /* 0x00005100000c7ab9 */ /* 0x000fc40000000800 */
[----:B------:R-:W-:Y:S01]  /*6690*/  UIMAD UR8, UR4, UR10, URZ ;  /* 0x0000000a040872a4 */ /* 0x000fe2000f8e023f */
[----:B------:R-:W-:Y:S02]  /*66a0*/  ULDC UR22, c[0x0][0x148] ;  /* 0x0000520000167ab9 */ /* 0x000fe40000000800 */
[----:B------:R-:W-:Y:S01]  /*66b0*/  UMOV UR4, UR17 ;  /* 0x0000001100047c82 */ /* 0x000fe20008000000 */
[----:B------:R-:W-:Y:S02]  /*66c0*/  UIMAD UR8, UR9, UR11, UR8 ;  /* 0x0000000b090872a4 */ /* 0x000fe4000f8e0208 */
[----:B------:R-:W-:Y:S01]  /*66d0*/  UIMAD.WIDE.U32 UR4, UR9, UR10, UR4 ;  /* 0x0000000a090472a5 */ /* 0x000fe2000f8e0004 */
[----:B0-----:R-:W-:Y:S01]  /*66e0*/  R2UR UR9, R0 ;  /* 0x00000000000972ca */ /* 0x001fe200000e0000 */
[----:B------:R-:W-:Y:S01]  /*66f0*/  ULDC UR20, c[0x0][0x648] ;  /* 0x0001920000147ab9 */ /* 0x000fe20000000800 */
[----:B-1----:R-:W-:Y:S01]  /*6700*/  R2UR UR13, R2 ;  /* 0x00000000020d72ca */ /* 0x002fe200000e0000 */
[----:B------:R-:W-:Y:S01]  /*6710*/  UIADD3 UR8, UR5, UR8, URZ ;  /* 0x0000000805087290 */ /* 0x000fe2000fffe03f */
[----:B------:R-:W-:-:S02]  /*6720*/  ULDC UR21, c[0x0][0x638] ;  /* 0x00018e0000157ab9 */ /* 0x000fc40000000800 */
[----:B------:R-:W-:Y:S02]  /*6730*/  ULDC UR5, c[0x0][0x618] ;  /* 0x0001860000057ab9 */ /* 0x000fe40000000800 */
[----:B------:R-:W-:Y:S02]  /*6740*/  USHF.R.U64 UR10, UR4, UR5, UR8 ;  /* 0x00000005040a7299 */ /* 0x000fe40008001208 */
[----:B------:R-:W-:-:S03]  /*6750*/  USHF.R.U32.HI UR8, URZ, UR5, UR8 ;  /* 0x000000053f087299 */ /* 0x000fc60008011608 */
[----:B------:R-:W-:Y:S01]  /*6760*/  ULDC.64 UR4, c[0x0][0x640] ;  /* 0x0001900000047ab9 */ /* 0x000fe20000000a00 */
[----:B------:R-:W-:Y:S01]  /*6770*/  USHF.R.U64 UR11, UR10, UR14, UR8 ;  /* 0x0000000e0a0b7299 */ /* 0x000fe20008001208 */
[----:B------:R-:W-:Y:S01]  /*6780*/  ISETP.NE.U32.AND P0, PT, RZ, UR4, PT ;  /* 0x00000004ff007c0c */ /* 0x000fe2000bf05070 */
[----:B------:R-:W-:Y:S02]  /*6790*/  USHF.R.U32.HI UR8, URZ, UR14, UR8 ;  /* 0x0000000e3f087299 */ /* 0x000fe40008011608 */
[----:B------:R-:W-:Y:S01]  /*67a0*/  UIADD3 UR9, -UR9, URZ, URZ ;  /* 0x0000003f09097290 */ /* 0x000fe2000fffe13f */
[----:B------:R-:W-:Y:S01]  /*67b0*/  ISETP.NE.AND.EX P0, PT, RZ, UR5, PT, P0 ;  /* 0x00000005ff007c0c */ /* 0x000fe2000bf05300 */
[----:B------:R-:W-:Y:S02]  /*67c0*/  USHF.R.U64 UR17, UR11, UR15, UR8 ;  /* 0x0000000f0b117299 */ /* 0x000fe40008001208 */
[----:B------:R-:W-:Y:S02]  /*67d0*/  UIADD3 UR18, -UR13, URZ, URZ ;  /* 0x0000003f0d127290 */ /* 0x000fe4000fffe13f */
[----:B------:R-:W-:-:S02]  /*67e0*/  USHF.R.U32.HI UR15, URZ, UR15, UR8 ;  /* 0x0000000f3f0f7299 */ /* 0x000fc40008011608 */
[----:B------:R-:W-:Y:S01]  /*67f0*/  UIMAD UR19, UR12, UR9, UR7 ;  /* 0x000000090c1372a4 */ /* 0x000fe2000f8e0207 */
[----:B------:R-:W-:-:S05]  /*6800*/  UMOV UR14, UR17 ;  /* 0x00000011000e7c82 */ /* 0x000fca0008000000 */
[----:B------:R-:W-:Y:S06]  /*6810*/  @!P0 BRA `(.L_x_164) ;  /* 0x0000000000288947 */ /* 0x000fec0003800000 */
        /* <DEDUP_REMOVED lines=10> */
.L_x_164:
[----:B------:R-:W-:Y:S01]  /*68c0*/  UISETP.NE.AND UP0, UPT, UR38, URZ, UPT ;  /* 0x0000003f2600728c */ /* 0x000fe2000bf05270 */
[----:B------:R-:W-:Y:S01]  /*68d0*/  IMAD.MOV.U32 R0, RZ, RZ, 0x1 ;  /* 0x00000001ff007424 */ /* 0x000fe200078e00ff */
[----:B------:R-:W-:Y:S01]  /*68e0*/  USHF.R.U64 UR5, UR14, UR20, UR15 ;  /* 0x000000140e057299 */ /* 0x000fe2000800120f */
[----:B------:R-:W-:Y:S01]  /*68f0*/  IMAD.U32 R19, RZ, RZ, UR6 ;  /* 0x00000006ff137e24 */ /* 0x000fe2000f8e00ff */
[----:B------:R-:W-:Y:S02]  /*6900*/  ULOP3.LUT UR4, UR11, UR47, URZ, 0xc0, !UPT ;  /* 0x0000002f0b047292 */ /* 0x000fe4000f8ec03f */
[----:B------:R-:W-:Y:S02]  /*6910*/  UIADD3 UR7, -UR5, URZ, URZ ;  /* 0x0000003f05077290 */ /* 0x000fe4000fffe13f */
[----:B------:R-:W-:Y:S02]  /*6920*/  UIMAD UR4, UR44, UR5, UR4 ;  /* 0x000000052c0472a4 */ /* 0x000fe4000f8e0204 */
[----:B------:R-:W-:-:S02]  /*6930*/  ULOP3.LUT UR10, UR10, UR43, URZ, 0xc0, !UPT ;  /* 0x0000002b0a0a7292 */ /* 0x000fc4000f8ec03f */
[----:B------:R-:W-:Y:S02]  /*6940*/  @UP0 UIMAD UR19, UR22, UR18, UR16 ;  /* 0x00000012161302a4 */ /* 0x000fe4000f8e0210 */
[----:B------:R-:W-:Y:S01]  /*6950*/  UIMAD UR5, UR7, UR21, UR17 ;  /* 0x00000015070572a4 */ /* 0x000fe2000f8e0211 */
[----:B------:R-:W-:Y:S02]  /*6960*/  ULDC UR8, c[0x0][0x600] ;  /* 0x0001800000087ab9 */ /* 0x000fe40000000800 */
[----:B------:R-:W-:Y:S01]  /*6970*/  ULDC UR7, c[0x0][0x610] ;  /* 0x0001840000077ab9 */ /* 0x000fe20000000800 */
[----:B------:R-:W-:Y:S02]  /*6980*/  UIMAD UR5, UR5, UR8, UR10 ;  /* 0x00000008050572a4 */ /* 0x000fe4000f8e020a */
[----:B------:R-:W-:-:S04]  /*6990*/  UIMAD UR4, UR4, UR7, UR19 ;  /* 0x00000007040472a4 */ /* 0x000fc8000f8e0213 */
[----:B------:R-:W-:Y:S02]  /*69a0*/  USEL UR7, UR5, UR4, !UP0 ;  /* 0x0000000405077287 */ /* 0x000fe4000c000000 */
[----:B------:R-:W-:-:S04]  /*69b0*/  USEL UR4, UR4, UR5, !UP0 ;  /* 0x0000000504047287 */ /* 0x000fc8000c000000 */
[----:B------:R-:W-:Y:S02]  /*69c0*/  IMAD.U32 R2, RZ, RZ, UR7 ;  /* 0x00000007ff027e24 */ /* 0x000fe4000f8e00ff */
[----:B------:R-:W-:-:S07]  /*69d0*/  IMAD.U32 R18, RZ, RZ, UR4 ;  /* 0x00000004ff127e24 */ /* 0x000fce000f8e00ff */
.L_x_162:
[----:B------:R-:W-:Y:S01]  /*69e0*/  UIADD3 UR45, UR40, UR45, URZ ;  /* 0x0000002d282d7290 */ /* 0x000fe2000fffe03f */
[----:B------:R-:W-:Y:S02]  /*69f0*/  LOP3.LUT P0, RZ, R0, 0xff, RZ, 0xc0, !PT ;  /* 0x000000ff00ff7812 */ /* 0x000fe4000780c0ff */
[----:B------:R-:W-:Y:S01]  /*6a00*/  LOP3.LUT R100, R100, 0x1, RZ, 0x3c, !PT ;  /* 0x0000000164647812 */ /* 0x000fe200078e3cff */
[----:B------:R-:W-:Y:S02]  /*6a10*/  USHF.R.U32.HI UR4, URZ, 0x2, UR45 ;  /* 0x000000023f047899 */ /* 0x000fe4000801162d */
[----:B------:R-:W-:Y:S02]  /*6a20*/  UISETP.GT.U32.AND UP0, UPT, UR45, 0x3, UPT ;  /* 0x000000032d00788c */ /* 0x000fe4000bf04070 */
[----:B------:R-:W-:Y:S02]  /*6a30*/  ULOP3.LUT UR4, UR4, 0x1, URZ, 0xc0, !UPT ;  /* 0x0000000104047892 */ /* 0x000fe4000f8ec03f */
[----:B------:R-:W-:-:S02]  /*6a40*/  UISETP.LT.U32.AND UP0, UPT, UR40, 0x4, UP0 ;  /* 0x000000042800788c */ /* 0x000fc40008701070 */
[----:B------:R-:W-:Y:S02]  /*6a50*/  UISETP.NE.U32.AND UP1, UPT, UR4, 0x1, UPT ;  /* 0x000000010400788c */ /* 0x000fe4000bf25070 */
[----:B------:R-:W-:Y:S02]  /*6a60*/  USEL UR5, URZ, 0x1, !UP0 ;  /* 0x000000013f057887 */ /* 0x000fe4000c000000 */
[----:B------:R-:W-:Y:S02]  /*6a70*/  UISETP.GT.U32.AND UP1, UPT, UR40, 0x3, !UP1 ;  /* 0x000000032800788c */ /* 0x000fe4000cf24070 */
[----:B------:R-:W-:Y:S02]  /*6a80*/  ULOP3.LUT UR45, UR45, 0x3, URZ, 0xc0, !UPT ;  /* 0x000000032d2d7892 */ /* 0x000fe4000f8ec03f */
[----:B------:R-:W-:-:S04]  /*6a90*/  USEL UR4, URZ, 0x1, !UP1 ;  /* 0x000000013f047887 */ /* 0x000fc8000c800000 */
[----:B------:R-:W-:Y:S01]  /*6aa0*/  ULOP3.LUT UR48, UR4, UR48, UR5, 0x96, !UPT ;  /* 0x0000003004307292 */ /* 0x000fe2000f8e9605 */
[----:B------:R-:W-:Y:S11]  /*6ab0*/  @P0 BRA `(.L_x_165) ;  /* 0xffffffac004c0947 */ /* 0x000ff6000383ffff */
[----:B------:R-:W-:Y:S05]  /*6ac0*/  EXIT ;  /* 0x000000000000794d */ /* 0x000fea0003800000 */
.L_x_16:
[----:B------:R-:W-:-:S08]  /*6ad0*/  ISETP.NE.AND P0, PT, RZ, UR6, PT ;  /* 0x00000006ff007c0c */ /* 0x000fd0000bf05270 */
[----:B-----5:R-:W0:-:S00]  /*6ae0*/  USETMAXREG.DEALLOC.CTAPOOL 0x28 ;  /* 0x00000028000079c8 */ /* 0x020e0000080e0500 */
[----:B------:R-:W-:Y:S05]  /*6af0*/  @P0 EXIT ;  /* 0x000000000000094d */ /* 0x000fea0003800000 */
[----:B0-----:R-:W-:Y:S01]  /*6b00*/  LOP3.LUT P0, RZ, R0, 0xff, RZ, 0xc0, !PT ;  /* 0x000000ff00ff7812 */ /* 0x001fe2000780c0ff */
[----:B------:R-:W-:Y:S02]  /*6b10*/  IMAD.MOV.U32 R8, RZ, RZ, 0x1 ;  /* 0x00000001ff087424 */ /* 0x000fe400078e00ff */
[----:B------:R-:W-:-:S10]  /*6b20*/  IMAD.MOV.U32 R0, RZ, RZ, RZ ;  /* 0x000000ffff007224 */ /* 0x000fd400078e00ff */
[----:B------:R-:W-:Y:S05]  /*6b30*/  @!P0 BRA `(.L_x_166) ;  /* 0x0000000c00348947 */ /* 0x000fea0003800000 */
[----:B------:R-:W0:Y:S01]  /*6b40*/  S2UR UR8, SR_CgaCtaId ;  /* 0x00000000000879c3 */ /* 0x000e220000008800 */
[----:B------:R-:W-:Y:S01]  /*6b50*/  LOP3.LUT P0, RZ, R3, 0x1f, RZ, 0xc0, !PT ;  /* 0x0000001f03ff7812 */ /* 0x000fe2000780c0ff */
[----:B------:R-:W-:Y:S01]  /*6b60*/  ULDC UR5, c[0x0][0x658] ;  /* 0x0001960000057ab9 */ /* 0x000fe20000000800 */
[----:B------:R-:W-:Y:S01]  /*6b70*/  UMOV UR6, 0xffffffff ;  /* 0xffffffff00067882 */ /* 0x000fe20000000000 */
[----:B------:R-:W-:Y:S01]  /*6b80*/  BSSY B0, `(.L_x_166) ;  /* 0x00000c8000007945 */ /* 0x000fe20003800000 */
[----:B------:R-:W-:Y:S01]  /*6b90*/  USHF.L.U32 UR6, UR6, UR5, URZ ;  /* 0x0000000506067299 */ /* 0x000fe2000800063f */
[C---:B------:R-:W-:Y:S01]  /*6ba0*/  ISETP.NE.AND P3, PT, R4.reuse, RZ, PT ;  /* 0x000000ff0400720c */ /* 0x040fe20003f65270 */
[----:B------:R-:W-:Y:S01]  /*6bb0*/  IMAD.MOV.U32 R10, RZ, RZ, 0x1 ;  /* 0x00000001ff0a7424 */ /* 0x000fe200078e00ff */
[----:B------:R-:W-:Y:S01]  /*6bc0*/  ISETP.NE.OR P0, PT, R4, RZ, !P0 ;  /* 0x000000ff0400720c */ /* 0x000fe20004705670 */
[----:B------:R-:W-:Y:S01]  /*6bd0*/  IMAD.MOV.U32 R8, RZ, RZ, 0x1 ;  /* 0x00000001ff087424 */ /* 0x000fe200078e00ff */
[----:B------:R-:W-:Y:S01]  /*6be0*/  ULDC UR4, c[0x0][0x600] ;  /* 0x0001800000047ab9 */ /* 0x000fe20000000800 */
[----:B------:R-:W-:Y:S01]  /*6bf0*/  IMAD.MOV.U32 R0, RZ, RZ, RZ ;  /* 0x000000ffff007224 */ /* 0x000fe200078e00ff */
[----:B------:R-:W-:Y:S01]  /*6c00*/  UMOV UR7, 0x1 ;  /* 0x0000000100077882 */ /* 0x000fe20000000000 */
[----:B------:R-:W-:-:S02]  /*6c10*/  UIADD3 UR22, UR39, 0x1, URZ ;  /* 0x0000000127167890 */ /* 0x000fc4000fffe03f */
[----:B------:R-:W-:Y:S02]  /*6c20*/  ULOP3.LUT UR23, UR36, 0x2, URZ, 0xfc, !UPT ;  /* 0x0000000224177892 */ /* 0x000fe4000f8efc3f */
[----:B------:R-:W-:Y:S02]  /*6c30*/  UIADD3 UR4, UR4, -0x1, URZ ;  /* 0xffffffff04047890 */ /* 0x000fe4000fffe03f */
[----:B------:R-:W-:Y:S02]  /*6c40*/  USHF.L.U32 UR5, UR7, UR5, URZ ;  /* 0x0000000507057299 */ /* 0x000fe4000800063f */
[----:B------:R-:W-:Y:S01]  /*6c50*/  ULOP3.LUT UR6, URZ, UR6, URZ, 0x33, !UPT ;  /* 0x000000063f067292 */ /* 0x000fe2000f8e333f */
[----:B------:R-:W-:Y:S01]  /*6c60*/  ULDC.64 UR20, c[0x0][0x198] ;  /* 0x0000660000147ab9 */ /* 0x000fe20000000a00 */
[----:B0-----:R-:W-:-:S10]  /*6c70*/  IMAD.U32 R9, RZ, RZ, UR8 ;  /* 0x00000008ff097e24 */ /* 0x001fd4000f8e00ff */
.L_x_178:
[----:B------:R-:W-:-:S03]  /*6c80*/  UMOV UR7, 0xffffffff ;  /* 0xffffffff00077882 */ /* 0x000fc60000000000 */
[----:B------:R-:W-:Y:S05]  /*6c90*/  BRA.DIV UR7, `(.L_x_167) ;  /* 0x0000000e07f47947 */ /* 0x000fea000b800000 */
[----:B------:R-:W-:-:S13]  /*6ca0*/  ELECT P6, URZ, PT ;  /* 0x00000000003f782f */ /* 0x000fda00038c0000 */
.L_x_191:
[----:B------:R-:W0:Y:S01]  /*6cb0*/  LDC R3, c[0x0][0x28c] ;  /* 0x0000a300ff037b82 */ /* 0x000e220000000800 */
[----:B------:R-:W-:Y:S01]  /*6cc0*/  BSSY B1, `(.L_x_168) ;  /* 0x000003d000017945 */ /* 0x000fe20003800000 */
[----:B0-----:R-:W-:-:S13]  /*6cd0*/  ISETP.LT.OR P6, PT, R3, 0x1, !P6 ;  /* 0x000000010300780c */ /* 0x001fda00077c1670 */
[----:B------:R-:W-:Y:S05]  /*6ce0*/  @P6 BRA `(.L_x_169) ;  /* 0x0000000000e86947 */ /* 0x000fea0003800000 */
[----:B------:R-:W-:Y:S02]  /*6cf0*/  IMAD R9, R18, 0x2, R9 ;  /* 0x0000000212097824 */ /* 0x000fe400078e0209 */
[----:B------:R-:W-:Y:S02]  /*6d00*/  IMAD.SHL.U32 R7, R2, 0x80, RZ ;  /* 0x0000008002077824 */ /* 0x000fe400078e00ff */
[----:B------:R-:W-:Y:S02]  /*6d10*/  IMAD.MOV.U32 R13, RZ, RZ, RZ ;  /* 0x000000ffff0d7224 */ /* 0x000fe400078e00ff */
[----:B------:R-:W-:Y:S02]  /*6d20*/  IMAD.U32 R14, RZ, RZ, UR22 ;  /* 0x00000016ff0e7e24 */ /* 0x000fe4000f8e00ff */
[----:B------:R-:W-:Y:S02]  /*6d30*/  IMAD.MOV.U32 R2, RZ, RZ, R8 ;  /* 0x000000ffff027224 */ /* 0x000fe400078e0008 */
[----:B------:R-:W-:-:S02]  /*6d40*/  IMAD.MOV.U32 R4, RZ, RZ, R0 ;  /* 0x000000ffff047224 */ /* 0x000fc400078e0000 */
[----:B------:R-:W-:-:S07]  /*6d50*/  IMAD.SHL.U32 R6, R9, 0x20, RZ ;  /* 0x0000002009067824 */ /* 0x000fce00078e00ff */
.L_x_173:
[----:B------:R-:W0:Y:S01]  /*6d60*/  S2UR UR7, SR_CgaCtaId ;  /* 0x00000000000779c3 */ /* 0x000e220000008800 */
[----:B------:R-:W-:Y:S02]  /*6d70*/  MOV R12, 0x400 ;  /* 0x00000400000c7802 */ /* 0x000fe40000000f00 */
[----:B------:R-:W-:-:S05]  /*6d80*/  SHF.L.U32 R3, R2, 0x1f, RZ ;  /* 0x0000001f02037819 */ /* 0x000fca00000006ff */
[----:B------:R-:W1:Y:S01]  /*6d90*/  @!P3 LDC R5, c[0x0][0x500] ;  /* 0x00014000ff05bb82 */ /* 0x000e620000000800 */
[----:B0-----:R-:W-:-:S05]  /*6da0*/  IMAD.U32 R9, RZ, RZ, UR7 ;  /* 0x00000007ff097e24 */ /* 0x001fca000f8e00ff */
[----:B------:R-:W-:-:S05]  /*6db0*/  LEA R11, R9, R12, 0x18 ;  /* 0x0000000c090b7211 */ /* 0x000fca00078ec0ff */
[----:B------:R-:W-:-:S04]  /*6dc0*/  IMAD R12, R4, 0x8, R11 ;  /* 0x00000008040c7824 */ /* 0x000fc800078e020b */
[----:B------:R-:W0:Y:S02]  /*6dd0*/  SYNCS.PHASECHK.TRANS64.TRYWAIT P1, [R12+URZ+0x20], R3 ;  /* 0x000020030c0075a7 */ /* 0x000e24000802017f */
[----:B01----:R-:W-:Y:S05]  /*6de0*/  @!P1 BRA `(.L_x_170) ;  /* 0x0000000c00c09947 */ /* 0x003fea0003800000 */
.L_x_192:
[----:B------:R-:W-:Y:S01]  /*6df0*/  UPRMT UR7, UR23, 0x9910, URZ ;  /* 0x0000991017077896 */ /* 0x000fe2000800003f */
[----:B------:R1:W-:Y:S03]  /*6e00*/  @!P3 SYNCS.ARRIVE.TRANS64 RZ, [R12+URZ], R5 ;  /* 0x000000050cffb9a7 */ /* 0x0003e6000800003f */
[----:B------:R-:W-:-:S06]  /*6e10*/  UISETP.NE.AND UP0, UPT, UR7, 0x2, UPT ;  /* 0x000000020700788c */ /* 0x000fcc000bf05270 */
[----:B------:R-:W-:-:S13]  /*6e20*/  PLOP3.LUT P1, PT, PT, PT, UP0, 0x80, 0x0 ;  /* 0x000000000000781c */ /* 0x000fda0003f2f008 */
[----:B-1----:R-:W-:Y:S05]  /*6e30*/  @P1 BRA `(.L_x_171) ;  /* 0x0000000000041947 */ /* 0x002fea0003800000 */
[----:B------:R-:W-:Y:S01]  /*6e40*/  BPT.TRAP 0x1 ;  /* 0x000000040000795c */ /* 0x000fe20000300000 */
.L_x_171:
[----:B------:R-:W-:Y:S05]  /*6e50*/  @P0 BRA `(.L_x_172) ;  /* 0x0000000000040947 */ /* 0x000fea0003800000 */
[----:B------:R-:W-:Y:S01]  /*6e60*/  BPT.TRAP 0x1 ;  /* 0x000000040000795c */ /* 0x000fe20000300000 */
.L_x_172:
[----:B0-----:R-:W-:Y:S01]  /*6e70*/  IMAD R3, R4, 0x2, R9 ;  /* 0x0000000204037824 */ /* 0x001fe200078e0209 */
[----:B------:R-:W-:Y:S01]  /*6e80*/  R2UR UR9, R12 ;  /* 0x000000000c0972ca */ /* 0x000fe200000e0000 */
[----:B------:R-:W-:Y:S01]  /*6e90*/  VIADD R14, R14, 0xffffffff ;  /* 0xffffffff0e0e7836 */ /* 0x000fe20000000000 */
[----:B------:R-:W-:Y:S01]  /*6ea0*/  UIADD3 UR14, UP0, UR20, 0xf0, URZ ;  /* 0x000000f0140e7890 */ /* 0x000fe2000ff1e03f */
[----:B------:R-:W-:Y:S01]  /*6eb0*/  IMAD.SHL.U32 R3, R3, 0x800, RZ ;  /* 0x0000080003037824 */ /* 0x000fe200078e00ff */
[----:B------:R-:W-:Y:S01]  /*6ec0*/  R2UR UR11, R6 ;  /* 0x00000000060b72ca */ /* 0x000fe200000e0000 */
[----:B------:R-:W-:Y:S01]  /*6ed0*/  UIADD3 UR24, UP1, UR20, 0x1f0, URZ ;  /* 0x000001f014187890 */ /* 0x000fe2000ff3e03f */
[----:B------:R-:W-:Y:S01]  /*6ee0*/  R2UR UR10, R13 ;  /* 0x000000000d0a72ca */ /* 0x000fe200000e0000 */
[--C-:B------:R-:W-:Y:S01]  /*6ef0*/  IMAD R3, R3, 0x2, R11.reuse ;  /* 0x0000000203037824 */ /* 0x100fe200078e020b */
[----:B------:R-:W-:Y:S01]  /*6f00*/  R2UR UR12, R19 ;  /* 0x00000000130c72ca */ /* 0x000fe200000e0000 */
[C---:B------:R-:W-:Y:S01]  /*6f10*/  IMAD R11, R4.reuse, 0x4000, R11 ;  /* 0x00004000040b7824 */ /* 0x040fe200078e020b */
[----:B------:R-:W-:Y:S01]  /*6f20*/  R2UR UR18, R7 ;  /* 0x00000000071272ca */ /* 0x000fe200000e0000 */
[----:B------:R-:W-:Y:S01]  /*6f30*/  UIADD3.X UR15, URZ, UR21, URZ, UP0, !UPT ;  /* 0x000000153f0f7290 */ /* 0x000fe200087fe43f */
[----:B------:R-:W-:Y:S01]  /*6f40*/  R2UR UR7, R3 ;  /* 0x00000000030772ca */ /* 0x000fe200000e0000 */
[----:B------:R-:W-:Y:S01]  /*6f50*/  VIADD R4, R4, 0x1 ;  /* 0x0000000104047836 */ /* 0x000fe20000000000 */
[----:B------:R-:W-:Y:S01]  /*6f60*/  R2UR UR8, R11 ;  /* 0x000000000b0872ca */ /* 0x000fe200000e0000 */
[----:B------:R-:W-:Y:S01]  /*6f70*/  UIADD3.X UR25, URZ, UR21, URZ, UP1, !UPT ;  /* 0x000000153f197290 */ /* 0x000fe20008ffe43f */
[----:B------:R-:W-:Y:S01]  /*6f80*/  ISETP.GT.AND P2, PT, R14, 0x1, PT ;  /* 0x000000010e00780c */ /* 0x000fe20003f44270 */
[----:B------:R-:W-:Y:S01]  /*6f90*/  UMOV UR19, 0x30000 ;  /* 0x0003000000137882 */ /* 0x000fe20000000000 */
[----:B------:R-:W-:Y:S01]  /*6fa0*/  UMOV UR16, 0x0 ;  /* 0x0000000000107882 */ /* 0x000fe20000000000 */
[----:B------:R-:W-:Y:S01]  /*6fb0*/  UMOV UR17, 0x10000000 ;  /* 0x1000000000117882 */ /* 0x000fe20000000000 */
[----:B------:R-:W-:Y:S01]  /*6fc0*/  ISETP.NE.AND P1, PT, R4, 0x4, PT ;  /* 0x000000040400780c */ /* 0x000fe20003f25270 */
[----:B------:R-:W-:-:S03]  /*6fd0*/  VIADD R13, R13, 0x40 ;  /* 0x000000400d0d7836 */ /* 0x000fc60000000000 */
[----:B------:R-:W-:Y:S01]  /*6fe0*/  SEL R3, RZ, 0x1, P1 ;  /* 0x00000001ff037807 */ /* 0x000fe20000800000 */
[----:B------:R-:W-:Y:S01]  /*6ff0*/  UIADD3 UR7, UR7, 0x180, URZ ;  /* 0x0000018007077890 */ /* 0x000fe2000fffe03f */
[----:B------:R-:W-:Y:S01]  /*7000*/  SEL R4, R4, RZ, P1 ;  /* 0x000000ff04047207 */ /* 0x000fe20000800000 */
[----:B------:R-:W-:Y:S01]  /*7010*/  UIADD3 UR13, UR8, 0x8180, URZ ;  /* 0x00008180080d7890 */ /* 0x000fe2000fffe03f */
[----:B------:R-:W-:-:S04]  /*7020*/  LOP3.LUT R2, R2, R3, RZ, 0x3c, !PT ;  /* 0x0000000302027212 */ /* 0x000fc800078e3cff */
[----:B------:R-:W-:Y:S02]  /*7030*/  UMOV UR8, UR7 ;  /* 0x0000000700087c82 */ /* 0x000fe40008000000 */
[----:B------:R0:W-:Y:S02]  /*7040*/  UTMALDG.3D.MULTICAST [UR8], [UR14], UR19, desc[UR16] ;  /* 0x000010080e0073b4 */ /* 0x0001e40008011813 */
[----:B0-----:R-:W-:Y:S01]  /*7050*/  UMOV UR8, UR13 ;  /* 0x0000000d00087c82 */ /* 0x001fe20008000000 */
[----:B------:R-:W-:Y:S02]  /*7060*/  UMOV UR11, UR18 ;  /* 0x00000012000b7c82 */ /* 0x000fe40008000000 */
[----:B------:R0:W-:Y:S02]  /*7070*/  UTMALDG.3D [UR8], [UR24], desc[UR16] ;  /* 0x00001008180075b4 */ /* 0x0001e40008011000 */
[----:B0-----:R-:W-:Y:S05]  /*7080*/  @P2 BRA `(.L_x_173) ;  /* 0xfffffffc00342947 */ /* 0x001fea000383ffff */
.L_x_169:
[----:B------:R-:W-:Y:S05]  /*7090*/  BSYNC B1 ;  /* 0x0000000000017941 */ /* 0x000fea0003800000 */
.L_x_168:
[----:B------:R-:W-:Y:S01]  /*70a0*/  LOP3.LUT P4, RZ, R10, 0xff, RZ, 0xc0, !PT ;  /* 0x000000ff0aff7812 */ /* 0x000fe2000788c0ff */
[----:B------:R-:W-:Y:S01]  /*70b0*/  VIADD R0, R0, UR39 ;  /* 0x0000002700007c36 */ /* 0x000fe20008000000 */
[----:B------:R-:W-:Y:S01]  /*70c0*/  ULDC.64 UR8, c[0x0][0x650] ;  /* 0x0001940000087ab9 */ /* 0x000fe20000000a00 */
[----:B------:R-:W-:Y:S01]  /*70d0*/  IMAD.U32 R3, RZ, RZ, UR39 ;  /* 0x00000027ff037e24 */ /* 0x000fe2000f8e00ff */
[----:B------:R-:W-:Y:S01]  /*70e0*/  BSSY B1, `(.L_x_174) ;  /* 0x000006f000017945 */ /* 0x000fe20003800000 */
[----:B------:R-:W-:Y:S01]  /*70f0*/  IMAD.MOV.U32 R18, RZ, RZ, -0x1 ;  /* 0xffffffffff127424 */ /* 0x000fe200078e00ff */
[----:B------:R-:W-:Y:S01]  /*7100*/  SHF.R.U32.HI R2, RZ, 0x2, R0 ;  /* 0x00000002ff027819 */ /* 0x000fe20000011600 */
[----:B------:R-:W-:Y:S01]  /*7110*/  IMAD.MOV.U32 R19, RZ, RZ, -0x1 ;  /* 0xffffffffff137424 */ /* 0x000fe200078e00ff */
[----:B------:R-:W-:Y:S02]  /*7120*/  ISETP.GT.U32.AND P1, PT, R0, 0x3, PT ;  /* 0x000000030000780c */ /* 0x000fe40003f24070 */
[----:B------:R-:W-:-:S02]  /*7130*/  LOP3.LUT R2, R2, 0x1, RZ, 0xc0, !PT ;  /* 0x0000000102027812 */ /* 0x000fc400078ec0ff */
[C---:B------:R-:W-:Y:S01]  /*7140*/  ISETP.LT.U32.AND P1, PT, R3.reuse, 0x4, P1 ;  /* 0x000000040300780c */ /* 0x040fe20000f21070 */
[----:B------:R-:W0:Y:S01]  /*7150*/  @P4 S2R R9, SR_CgaCtaId ;  /* 0x0000000000094919 */ /* 0x000e220000008800 */
[----:B------:R-:W-:Y:S02]  /*7160*/  @P4 MOV R4, 0x400 ;  /* 0x0000040000044802 */ /* 0x000fe40000000f00 */
[----:B------:R-:W-:Y:S02]  /*7170*/  ISETP.NE.U32.AND P2, PT, R2, 0x1, PT ;  /* 0x000000010200780c */ /* 0x000fe40003f45070 */
[----:B------:R-:W-:Y:S02]  /*7180*/  LOP3.LUT R0, R0, 0x3, RZ, 0xc0, !PT ;  /* 0x0000000300007812 */ /* 0x000fe400078ec0ff */
[----:B------:R-:W-:Y:S02]  /*7190*/  ISETP.GT.U32.AND P2, PT, R3, 0x3, !P2 ;  /* 0x000000030300780c */ /* 0x000fe40005744070 */
[----:B------:R-:W-:-:S02]  /*71a0*/  SEL R3, RZ, 0x1, !P1 ;  /* 0x00000001ff037807 */ /* 0x000fc40004800000 */
[----:B------:R-:W-:Y:S02]  /*71b0*/  SEL R2, RZ, 0x1, !P2 ;  /* 0x00000001ff027807 */ /* 0x000fe40005000000 */
[----:B------:R-:W-:Y:S02]  /*71c0*/  PRMT R10, RZ, 0x7610, R10 ;  /* 0x00007610ff0a7816 */ /* 0x000fe4000000000a */
[--C-:B------:R-:W-:Y:S01]  /*71d0*/  LOP3.LUT R8, R2, R8, R3.reuse, 0x96, !PT ;  /* 0x0000000802087212 */ /* 0x100fe200078e9603 */
[----:B------:R-:W-:Y:S01]  /*71e0*/  IMAD.MOV.U32 R2, RZ, RZ, -0x1 ;  /* 0xffffffffff027424 */ /* 0x000fe200078e00ff */
[----:B------:R-:W-:Y:S02]  /*71f0*/  PRMT R3, RZ, 0x7610, R3 ;  /* 0x00007610ff037816 */ /* 0x000fe40000000003 */
[----:B0-----:R-:W-:-:S04]  /*7200*/  @P4 LEA R4, R9, R4, 0x18 ;  /* 0x0000000409044211 */ /* 0x001fc800078ec0ff */
[----:B------:R0:W-:Y:S01]  /*7210*/  @P4 SYNCS.ARRIVE.TRANS64.A1T0 RZ, [R4+URZ+0x78], RZ ;  /* 0x000078ff04ff49a7 */ /* 0x0001e2000810003f */
[----:B------:R-:W-:-:S04]  /*7220*/  IADD3 R16, P4, R16, UR52, RZ ;  /* 0x0000003410107c10 */ /* 0x000fc8000ff9e0ff */
[----:B------:R-:W-:Y:S02]  /*7230*/  IADD3.X R17, R17, UR37, RZ, P4, !PT ;  /* 0x0000002511117c10 */ /* 0x000fe4000a7fe4ff */
        /* <DEDUP_REMOVED lines=8> */
[----:B------:R-:W-:Y:S01]  /*72c0*/  ULDC UR13, c[0x0][0x154] ;  /* 0x00005500000d7ab9 */ /* 0x000fe20000000800 */
[----:B------:R-:W-:Y:S01]  /*72d0*/  IMAD.MOV.U32 R2, RZ, RZ, R16 ;  /* 0x000000ffff027224 */ /* 0x000fe200078e0010 */
[----:B------:R-:W-:Y:S01]  /*72e0*/  ISETP.NE.AND.EX P1, PT, RZ, UR9, PT, P1 ;  /* 0x00000009ff007c0c */ /* 0x000fe2000bf25310 */
[----:B------:R-:W1:Y:S01]  /*72f0*/  S2UR UR12, SR_CTAID.Y ;  /* 0x00000000000c79c3 */ /* 0x000e620000002600 */
[----:B0-----:R-:W-:-:S05]  /*7300*/  I2FP.F32.U32 R3, UR7 ;  /* 0x0000000700037c45 */ /* 0x001fca0008201000 */
[----:B------:R-:W-:Y:S01]  /*7310*/  FMUL R12, R3, UR10 ;  /* 0x0000000a030c7c20 */ /* 0x000fe20008400000 */
[----:B------:R-:W-:-:S05]  /*7320*/  IMAD.MOV.U32 R3, RZ, RZ, R17 ;  /* 0x000000ffff037224 */ /* 0x000fca00078e0011 */
[----:B------:R-:W-:Y:S05]  /*7330*/  @!P1 BRA `(.L_x_176) ;  /* 0x0000000000289947 */ /* 0x000fea0003800000 */
[----:B------:R-:W-:Y:S02]  /*7340*/  ULDC UR10, c[0x0][0x634] ;  /* 0x00018d00000a7ab9 */ /* 0x000fe40000000800 */
[----:B------:R-:W-:-:S05]  /*7350*/  IADD3 R7, P1, R16, UR10, RZ ;  /* 0x0000000a10077c10 */ /* 0x000fca000ff3e0ff */
[----:B------:R-:W-:-:S04]  /*7360*/  IMAD.X R11, RZ, RZ, R17, P1 ;  /* 0x000000ffff0b7224 */ /* 0x000fc800008e0611 */
[----:B------:R-:W-:-:S04]  /*7370*/  IMAD.WIDE.U32 R4, R11, UR8, RZ ;  /* 0x000000080b047c25 */ /* 0x000fc8000f8e00ff */
[----:B------:R-:W-:-:S04]  /*7380*/  IMAD.WIDE.U32 R4, P1, R7, UR9, R4 ;  /* 0x0000000907047c25 */ /* 0x000fc8000f820004 */
[----:B------:R-:W-:-:S04]  /*7390*/  IMAD.WIDE.U32 R6, R7, UR8, RZ ;  /* 0x0000000807067c25 */ /* 0x000fc8000f8e00ff */
[----:B------:R-:W-:Y:S01]  /*73a0*/  IMAD.X R3, RZ, RZ, RZ, P1 ;  /* 0x000000ffff037224 */ /* 0x000fe200008e06ff */
[----:B------:R-:W-:Y:S01]  /*73b0*/  IADD3 RZ, P1, R7, R4, RZ ;  /* 0x0000000407ff7210 */ /* 0x000fe20007f3e0ff */
[----:B------:R-:W-:-:S04]  /*73c0*/  IMAD.MOV.U32 R2, RZ, RZ, R5 ;  /* 0x000000ffff027224 */ /* 0x000fc800078e0005 */
[----:B------:R-:W-:-:S08]  /*73d0*/  IMAD.WIDE.U32.X R2, R11, UR9, R2, P1 ;  /* 0x000000090b027c25 */ /* 0x000fd000088e0402 */
.L_x_176:
[--C-:B------:R-:W-:Y:S01]  /*73e0*/  SHF.R.U64 R19, R2, UR11, R3.reuse ;  /* 0x0000000b02137c19 */ /* 0x100fe20008001203 */
[----:B------:R-:W0:Y:S01]  /*73f0*/  F2I.U32.TRUNC.NTZ R12, R12 ;  /* 0x0000000c000c7305 */ /* 0x000e22000020f000 */
[----:B------:R-:W-:Y:S01]  /*7400*/  SHF.R.U32.HI R2, RZ, UR11, R3 ;  /* 0x0000000bff027c19 */ /* 0x000fe20008011603 */
[----:B------:R-:W-:Y:S01]  /*7410*/  ULDC.64 UR8, c[0x0][0x620] ;  /* 0x0001880000087ab9 */ /* 0x000fe20000000a00 */
[----:B------:R-:W-:Y:S01]  /*7420*/  IADD3 R5, P1, RZ, -R19, RZ ;  /* 0x80000013ff057210 */ /* 0x000fe20007f3e0ff */
[----:B------:R-:W-:Y:S01]  /*7430*/  ULDC.64 UR14, c[0x0][0x640] ;  /* 0x00019000000e7ab9 */ /* 0x000fe20000000a00 */
[----:B-1----:R-:W-:Y:S01]  /*7440*/  I2FP.F32.U32 R4, UR12 ;  /* 0x0000000c00047c45 */ /* 0x002fe20008201000 */
[----:B------:R-:W1:Y:S01]  /*7450*/  LDC R11, c[0x0][0x610] ;  /* 0x00018400ff0b7b82 */ /* 0x000e620000000800 */
[----:B------:R-:W-:Y:S01]  /*7460*/  ULDC UR11, c[0x0][0x658] ;  /* 0x00019600000b7ab9 */ /* 0x000fe20000000800 */
[----:B------:R-:W-:Y:S01]  /*7470*/  IMAD.X R2, RZ, RZ, ~R2, P1 ;  /* 0x000000ffff027224 */ /* 0x000fe200008e0e02 */
[----:B------:R-:W-:Y:S01]  /*7480*/  ISETP.NE.U32.AND P1, PT, RZ, UR14, PT ;  /* 0x0000000eff007c0c */ /* 0x000fe2000bf25070 */
[----:B------:R-:W-:Y:S01]  /*7490*/  FMUL R6, R4, UR13 ;  /* 0x0000000d04067c20 */ /* 0x000fe20008400000 */
[----:B------:R-:W-:Y:S01]  /*74a0*/  ULDC UR13, c[0x0][0x648] ;  /* 0x00019200000d7ab9 */ /* 0x000fe20000000800 */
[----:B------:R-:W-:Y:S01]  /*74b0*/  IMAD R4, R2, UR8, RZ ;  /* 0x0000000802047c24 */ /* 0x000fe2000f8e02ff */
[----:B------:R-:W-:Y:S01]  /*74c0*/  ISETP.NE.AND.EX P1, PT, RZ, UR15, PT, P1 ;  /* 0x0000000fff007c0c */ /* 0x000fe2000bf25310 */
[C---:B------:R-:W-:Y:S01]  /*74d0*/  IMAD.WIDE.U32 R2, R5.reuse, UR8, R16 ;  /* 0x0000000805027c25 */ /* 0x040fe2000f8e0010 */
[----:B0-----:R-:W-:Y:S01]  /*74e0*/  R2UR UR8, R12 ;  /* 0x000000000c0872ca */ /* 0x001fe200000e0000 */
[----:B------:R-:W0:Y:S02]  /*74f0*/  F2I.U32.TRUNC.NTZ R6, R6 ;  /* 0x0000000600067305 */ /* 0x000e24000020f000 */
[----:B------:R-:W-:Y:S01]  /*7500*/  IMAD R5, R5, UR9, R4 ;  /* 0x0000000905057c24 */ /* 0x000fe2000f8e0204 */
[----:B------:R-:W-:-:S03]  /*7510*/  ULDC UR9, c[0x0][0x618] ;  /* 0x0001860000097ab9 */ /* 0x000fc60000000800 */
[----:B------:R-:W-:-:S05]  /*7520*/  IMAD.IADD R3, R3, 0x1, R5 ;  /* 0x0000000103037824 */ /* 0x000fca00078e0205 */
[--C-:B------:R-:W-:Y:S02]  /*7530*/  SHF.R.U64 R12, R2, UR9, R3.reuse ;  /* 0x00000009020c7c19 */ /* 0x100fe40008001203 */
[----:B------:R-:W-:Y:S01]  /*7540*/  SHF.R.U32.HI R3, RZ, UR9, R3 ;  /* 0x00000009ff037c19 */ /* 0x000fe20008011603 */
[----:B------:R-:W-:Y:S01]  /*7550*/  ULDC UR9, c[0x0][0x608] ;  /* 0x0001820000097ab9 */ /* 0x000fe20000000800 */
[----:B0-----:R-:W-:Y:S02]  /*7560*/  R2UR UR10, R6 ;  /* 0x00000000060a72ca */ /* 0x001fe400000e0000 */
[--C-:B------:R-:W-:Y:S02]  /*7570*/  SHF.R.U64 R14, R12, UR9, R3.reuse ;  /* 0x000000090c0e7c19 */ /* 0x100fe40008001203 */
[----:B------:R-:W-:Y:S01]  /*7580*/  SHF.R.U32.HI R3, RZ, UR9, R3 ;  /* 0x00000009ff037c19 */ /* 0x000fe20008011603 */
[----:B------:R-:W-:-:S03]  /*7590*/  UIADD3 UR9, -UR8, URZ, URZ ;  /* 0x0000003f08097290 */ /* 0x000fc6000fffe13f */
[--C-:B------:R-:W-:Y:S01]  /*75a0*/  SHF.R.U64 R18, R14, UR11, R3.reuse ;  /* 0x0000000b0e127c19 */ /* 0x100fe20008001203 */
[----:B------:R-:W-:Y:S01]  /*75b0*/  ULDC UR8, c[0x0][0x144] ;  /* 0x0000510000087ab9 */ /* 0x000fe20000000800 */
[----:B------:R-:W-:-:S03]  /*75c0*/  SHF.R.U32.HI R3, RZ, UR11, R3 ;  /* 0x0000000bff037c19 */ /* 0x000fc60008011603 */
[----:B------:R-:W-:Y:S01]  /*75d0*/  IMAD.MOV.U32 R2, RZ, RZ, R18 ;  /* 0x000000ffff027224 */ /* 0x000fe200078e0012 */
[----:B------:R-:W-:Y:S06]  /*75e0*/  @!P1 BRA `(.L_x_177) ;  /* 0x0000000000289947 */ /* 0x000fec0003800000 */
        /* <DEDUP_REMOVED lines=10> */
.L_x_177:
[----:B------:R-:W-:Y:S01]  /*7690*/  UISETP.NE.AND UP0, UPT, UR38, URZ, UPT ;  /* 0x0000003f2600728c */ /* 0x000fe2000bf05270 */
[----:B------:R-:W-:Y:S01]  /*76a0*/  SHF.R.U64 R3, R2, UR13, R3 ;  /* 0x0000000d02037c19 */ /* 0x000fe20008001203 */
[----:B------:R-:W-:Y:S01]  /*76b0*/  UIADD3 UR10, -UR10, URZ, URZ ;  /* 0x0000003f0a0a7290 */ /* 0x000fe2000fffe13f */
[----:B------:R-:W-:Y:S01]  /*76c0*/  LOP3.LUT R2, R14, UR6, RZ, 0xc0, !PT ;  /* 0x000000060e027c12 */ /* 0x000fe2000f8ec0ff */
[----:B------:R-:W-:Y:S02]  /*76d0*/  UIMAD UR7, UR8, UR9, UR7 ;  /* 0x00000009080772a4 */ /* 0x000fe4000f8e0207 */
[----:B------:R-:W-:Y:S01]  /*76e0*/  IMAD.MOV R5, RZ, RZ, -R3 ;  /* 0x000000ffff057224 */ /* 0x000fe200078e0a03 */
[----:B------:R-:W-:Y:S01]  /*76f0*/  ULDC UR8, c[0x0][0x148] ;  /* 0x0000520000087ab9 */ /* 0x000fe20000000800 */
[----:B------:R-:W-:Y:S01]  /*7700*/  IMAD R4, R3, UR5, R2 ;  /* 0x0000000503047c24 */ /* 0x000fe2000f8e0202 */
[----:B------:R-:W-:Y:S02]  /*7710*/  LOP3.LUT R3, R12, UR4, RZ, 0xc0, !PT ;  /* 0x000000040c037c12 */ /* 0x000fe4000f8ec0ff */
[----:B------:R-:W-:Y:S01]  /*7720*/  @UP0 UIMAD UR7, UR8, UR10, UR12 ;  /* 0x0000000a080702a4 */ /* 0x000fe2000f8e020c */
[----:B------:R-:W-:-:S02]  /*7730*/  PLOP3.LUT P1, PT, PT, PT, UP0, 0x80, 0x0 ;  /* 0x000000000000781c */ /* 0x000fc40003f2f008 */
[----:B------:R-:W-:Y:S02]  /*7740*/  ULDC UR8, c[0x0][0x638] ;  /* 0x00018e0000087ab9 */ /* 0x000fe40000000800 */
[----:B------:R-:W-:Y:S02]  /*7750*/  IMAD R2, R5, UR8, R18 ;  /* 0x0000000805027c24 */ /* 0x000fe4000f8e0212 */
[----:B-1----:R-:W-:Y:S01]  /*7760*/  IMAD R11, R4, R11, UR7 ;  /* 0x00000007040b7e24 */ /* 0x002fe2000f8e020b */
[----:B------:R-:W-:Y:S01]  /*7770*/  ULDC UR7, c[0x0][0x600] ;  /* 0x0001800000077ab9 */ /* 0x000fe20000000800 */
[----:B------:R-:W-:Y:S02]  /*7780*/  IMAD.MOV.U32 R4, RZ, RZ, 0x1 ;  /* 0x00000001ff047424 */ /* 0x000fe400078e00ff */
[----:B------:R-:W-:-:S03]  /*7790*/  IMAD R18, R2, UR7, R3 ;  /* 0x0000000702127c24 */ /* 0x000fc6000f8e0203 */
[----:B------:R-:W-:Y:S02]  /*77a0*/  PRMT R3, R4, 0x7610, R3 ;  /* 0x0000761004037816 */ /* 0x000fe40000000003 */
[----:B------:R-:W-:Y:S02]  /*77b0*/  SEL R2, R18, R11, !P1 ;  /* 0x0000000b12027207 */ /* 0x000fe40004800000 */
[----:B------:R-:W-:-:S07]  /*77c0*/  SEL R18, R11, R18, !P1 ;  /* 0x000000120b127207 */ /* 0x000fce0004800000 */
.L_x_175:
[----:B------:R-:W-:Y:S05]  /*77d0*/  BSYNC B1 ;  /* 0x0000000000017941 */ /* 0x000fea0003800000 */
.L_x_174:
[----:B------:R-:W-:-:S13]  /*77e0*/  LOP3.LUT P1, RZ, R3, 0xff, RZ, 0xc0, !PT ;  /* 0x000000ff03ff7812 */ /* 0x000fda000782c0ff */
[----:B------:R-:W-:Y:S05]  /*77f0*/  @P1 BRA `(.L_x_178) ;  /* 0xfffffff400201947 */ /* 0x000fea000383ffff */
[----:B------:R-:W-:Y:S05]  /*7800*/  BSYNC B0 ;  /* 0x0000000000007941 */ /* 0x000fea0003800000 */
.L_x_166:
[----:B------:R-:W-:-:S03]  /*7810*/  UMOV UR7, 0xffffffff ;  /* 0xffffffff00077882 */ /* 0x000fc60000000000 */
[----:B------:R-:W-:Y:S05]  /*7820*/  BRA.DIV UR7, `(.L_x_179) ;  /* 0x0000000607447947 */ /* 0x000fea000b800000 */
[----:B------:R-:W-:-:S13]  /*7830*/  ELECT P6, URZ, PT ;  /* 0x00000000003f782f */ /* 0x000fda00038c0000 */
.L_x_195:
[----:B------:R-:W-:Y:S04]  /*7840*/  BSSY B0, `(.L_x_180) ;  /* 0x000002c000007945 */ /* 0x000fe80003800000 */
[----:B------:R-:W-:Y:S05]  /*7850*/  @!P6 BRA `(.L_x_181) ;  /* 0x0000000000a8e947 */ /* 0x000fea0003800000 */
[----:B------:R-:W-:-:S04]  /*7860*/  ULOP3.LUT UR7, UR36, 0x2, URZ, 0xfc, !UPT ;  /* 0x0000000224077892 */ /* 0x000fc8000f8efc3f */
[----:B------:R-:W-:-:S06]  /*7870*/  UISETP.NE.AND UP0, UPT, UR7, 0x3, UPT ;  /* 0x000000030700788c */ /* 0x000fcc000bf05270 */
[----:B------:R-:W-:-:S13]  /*7880*/  PLOP3.LUT P0, PT, PT, PT, UP0, 0x80, 0x0 ;  /* 0x000000000000781c */ /* 0x000fda0003f0f008 */
[----:B------:R-:W-:Y:S05]  /*7890*/  @!P0 BRA `(.L_x_182) ;  /* 0x0000000000048947 */ /* 0x000fea0003800000 */
[----:B------:R-:W-:Y:S01]  /*78a0*/  BPT.TRAP 0x1 ;  /* 0x000000040000795c */ /* 0x000fe20000300000 */
.L_x_182:
[----:B------:R-:W0:Y:S01]  /*78b0*/  S2R R3, SR_CgaCtaId ;  /* 0x0000000000037919 */ /* 0x000e220000008800 */
[----:B------:R-:W-:-:S04]  /*78c0*/  MOV R2, 0x400 ;  /* 0x0000040000027802 */ /* 0x000fc80000000f00 */
[----:B0-----:R-:W-:Y:S02]  /*78d0*/  LEA R3, R3, R2, 0x18 ;  /* 0x0000000203037211 */ /* 0x001fe400078ec0ff */
[----:B------:R-:W-:-:S03]  /*78e0*/  SHF.L.U32 R2, R8, 0x1f, RZ ;  /* 0x0000001f08027819 */ /* 0x000fc600000006ff */
[----:B------:R-:W-:-:S04]  /*78f0*/  VIADD R3, R3, 0x20 ;  /* 0x0000002003037836 */ /* 0x000fc80000000000 */
[C---:B------:R-:W-:Y:S02]  /*7900*/  IMAD R7, R0.reuse, 0x8, R3 ;  /* 0x0000000800077824 */ /* 0x040fe400078e0203 */
[----:B------:R-:W-:Y:S02]  /*7910*/  VIADD R0, R0, 0x1 ;  /* 0x0000000100007836 */ /* 0x000fe40000000000 */
[----:B------:R-:W0:Y:S03]  /*7920*/  SYNCS.PHASECHK.TRANS64.TRYWAIT P0, [R7+URZ], R2 ;  /* 0x00000002070075a7 */ /* 0x000e26000800017f */
[----:B------:R-:W-:-:S04]  /*7930*/  ISETP.NE.AND P1, PT, R0, 0x4, PT ;  /* 0x000000040000780c */ /* 0x000fc80003f25270 */
[----:B------:R-:W-:Y:S02]  /*7940*/  SEL R5, RZ, 0x1, P1 ;  /* 0x00000001ff057807 */ /* 0x000fe40000800000 */
[----:B------:R-:W-:Y:S02]  /*7950*/  SEL R0, R0, RZ, P1 ;  /* 0x000000ff00007207 */ /* 0x000fe40000800000 */
[----:B------:R-:W-:-:S03]  /*7960*/  LOP3.LUT R5, R8, R5, RZ, 0x3c, !PT ;  /* 0x0000000508057212 */ /* 0x000fc600078e3cff */
[----:B------:R-:W-:Y:S01]  /*7970*/  IMAD R9, R0, 0x8, R3 ;  /* 0x0000000800097824 */ /* 0x000fe200078e0203 */
[----:B------:R-:W-:Y:S01]  /*7980*/  SHF.L.U32 R4, R5, 0x1f, RZ ;  /* 0x0000001f05047819 */ /* 0x000fe200000006ff */
[----:B0-----:R-:W-:Y:S06]  /*7990*/  @!P0 BRA `(.L_x_183) ;  /* 0x0000000400088947 */ /* 0x001fec0003800000 */
.L_x_196:
[----:B------:R-:W1:Y:S01]  /*79a0*/  SYNCS.PHASECHK.TRANS64.TRYWAIT P0, [R9+URZ], R4 ;  /* 0x00000004090075a7 */ /* 0x000e62000800017f */
[----:B------:R-:W-:-:S05]  /*79b0*/  VIADD R0, R0, 0x1 ;  /* 0x0000000100007836 */ /* 0x000fca0000000000 */
[----:B------:R-:W-:-:S04]  /*79c0*/  ISETP.NE.AND P1, PT, R0, 0x4, PT ;  /* 0x000000040000780c */ /* 0x000fc80003f25270 */
[----:B0-----:R-:W-:Y:S02]  /*79d0*/  SEL R2, RZ, 0x1, P1 ;  /* 0x00000001ff027807 */ /* 0x001fe40000800000 */
[----:B------:R-:W-:Y:S02]  /*79e0*/  SEL R0, R0, RZ, P1 ;  /* 0x000000ff00007207 */ /* 0x000fe40000800000 */
[----:B------:R-:W-:-:S03]  /*79f0*/  LOP3.LUT R7, R5, R2, RZ, 0x3c, !PT ;  /* 0x0000000205077212 */ /* 0x000fc600078e3cff */
[----:B------:R-:W-:Y:S01]  /*7a00*/  IMAD R6, R0, 0x8, R3 ;  /* 0x0000000800067824 */ /* 0x000fe200078e0203 */
[----:B------:R-:W-:Y:S01]  /*7a10*/  SHF.L.U32 R5, R7, 0x1f, RZ ;  /* 0x0000001f07057819 */ /* 0x000fe200000006ff */
[----:B-1----:R-:W-:Y:S06]  /*7a20*/  @!P0 BRA `(.L_x_184) ;  /* 0x0000000000f88947 */ /* 0x002fec0003800000 */
.L_x_197:
[----:B------:R-:W1:Y:S01]  /*7a30*/  SYNCS.PHASECHK.TRANS64.TRYWAIT P0, [R6+URZ], R5 ;  /* 0x00000005060075a7 */ /* 0x000e62000800017f */
[----:B------:R-:W-:-:S05]  /*7a40*/  VIADD R0, R0, 0x1 ;  /* 0x0000000100007836 */ /* 0x000fca0000000000 */
[----:B------:R-:W-:-:S04]  /*7a50*/  ISETP.NE.AND P1, PT, R0, 0x4, PT ;  /* 0x000000040000780c */ /* 0x000fc80003f25270 */
[----:B------:R-:W-:Y:S02]  /*7a60*/  SEL R2, RZ, 0x1, P1 ;  /* 0x00000001ff027807 */ /* 0x000fe40000800000 */
[----:B------:R-:W-:Y:S02]  /*7a70*/  SEL R0, R0, RZ, P1 ;  /* 0x000000ff00007207 */ /* 0x000fe40000800000 */
[----:B------:R-:W-:Y:S01]  /*7a80*/  LOP3.LUT R2, R7, R2, RZ, 0x3c, !PT ;  /* 0x0000000207027212 */ /* 0x000fe200078e3cff */
[----:B-1----:R-:W-:Y:S06]  /*7a90*/  @!P0 BRA `(.L_x_185) ;  /* 0x0000000000f08947 */ /* 0x002fec0003800000 */
.L_x_198:
[----:B------:R-:W-:Y:S01]  /*7aa0*/  IMAD R3, R0, 0x8, R3 ;  /* 0x0000000800037824 */ /* 0x000fe200078e0203 */
[----:B------:R-:W-:-:S07]  /*7ab0*/  SHF.L.U32 R0, R2, 0x1f, RZ ;  /* 0x0000001f02007819 */ /* 0x000fce00000006ff */
.L_x_186:
[----:B---3--:R3:W4:Y:S02]  /*7ac0*/  SYNCS.PHASECHK.TRANS64.TRYWAIT P0, [R3+URZ], R0 ;  /* 0x00000000030075a7 */ /* 0x008724000800017f */
[----:B----4-:R-:W-:Y:S05]  /*7ad0*/  @!P0 NANOSLEEP.SYNCS 0x989680 ;  /* 0x009896800000895d */ /* 0x010fea0003900000 */
[----:B------:R-:W4:Y:S02]  /*7ae0*/  @!P0 SYNCS.PHASECHK.TRANS64 P0, [R3+URZ], R0 ;  /* 0x00000000030085a7 */ /* 0x000f24000800007f */
[----:B----4-:R-:W-:Y:S05]  /*7af0*/  @!P0 BRA `(.L_x_186) ;  /* 0xfffffffc00f08947 */ /* 0x010fea000383ffff */
.L_x_181:
[----:B------:R-:W-:Y:S05]  /*7b00*/  BSYNC B0 ;  /* 0x0000000000007941 */ /* 0x000fea0003800000 */
.L_x_180:
[----:B------:R-:W-:Y:S05]  /*7b10*/  EXIT ;  /* 0x000000000000794d */ /* 0x000fea0003800000 */
.L_x_18:
[----:B0-----:R0:W1:Y:S02]  /*7b20*/  SYNCS.PHASECHK.TRANS64.TRYWAIT P0, [R96+URZ+-0x8], R3 ;  /* 0xfffff803600075a7 */ /* 0x001064000800017f */
[----:B-1----:R-:W-:Y:S05]  /*7b30*/  @!P0 NANOSLEEP.SYNCS 0x989680 ;  /* 0x009896800000895d */ /* 0x002fea0003900000 */
[----:B------:R-:W1:Y:S02]  /*7b40*/  @!P0 SYNCS.PHASECHK.TRANS64 P0, [R96+URZ+-0x8], R3 ;  /* 0xfffff803600085a7 */ /* 0x000e64000800007f */
[----:B-1----:R-:W-:Y:S05]  /*7b50*/  @!P0 BRA `(.L_x_18) ;  /* 0xfffffffc00f08947 */ /* 0x002fea000383ffff */
[----:B------:R-:W-:Y:S05]  /*7b60*/  BRA `(.L_x_187) ;  /* 0xffffff9c002c7947 */ /* 0x000fea000383ffff */
.L_x_23:
[----:B-1----:R1:W2:Y:S02]  /*7b70*/  SYNCS.PHASECHK.TRANS64.TRYWAIT P1, [R3+URZ], R0 ;  /* 0x00000000030075a7 */ /* 0x0022a4000802017f */
[----:B--2---:R-:W-:Y:S05]  /*7b80*/  @!P1 NANOSLEEP.SYNCS 0x989680 ;  /* 0x009896800000995d */ /* 0x004fea0003900000 */
[----:B------:R-:W2:Y:S02]  /*7b90*/  @!P1 SYNCS.PHASECHK.TRANS64 P1, [R3+URZ], R0 ;  /* 0x00000000030095a7 */ /* 0x000ea4000802007f */
[----:B--2---:R-:W-:Y:S05]  /*7ba0*/  @!P1 BRA `(.L_x_23) ;  /* 0xfffffffc00f09947 */ /* 0x004fea000383ffff */
[----:B------:R-:W-:Y:S05]  /*7bb0*/  BRA `(.L_x_22) ;  /* 0xffffff9c00a47947 */ /* 0x000fea000383ffff */
.L_x_28:
[----:B-1----:R-:W-:-:S04]  /*7bc0*/  IMAD.U32 R5, RZ, RZ, UR4 ;  /* 0x00000004ff057e24 */ /* 0x002fc8000f8e00ff */
[----:B------:R1:W2:Y:S03]  /*7bd0*/  SYNCS.PHASECHK.TRANS64.TRYWAIT P1, [R5+URZ], R4 ;  /* 0x00000004050075a7 */ /* 0x0002a6000802017f */
[----:B--2---:R-:W-:Y:S05]  /*7be0*/  @!P1 NANOSLEEP.SYNCS 0x989680 ;  /* 0x009896800000995d */ /* 0x004fea0003900000 */
[----:B------:R-:W2:Y:S02]  /*7bf0*/  @!P1 SYNCS.PHASECHK.TRANS64 P1, [R5+URZ], R4 ;  /* 0x00000004050095a7 */ /* 0x000ea4000802007f */
[----:B--2---:R-:W-:Y:S05]  /*7c00*/  @!P1 BRA `(.L_x_28) ;  /* 0xfffffffc00ec9947 */ /* 0x004fea000383ffff */
[----:B------:R-:W-:Y:S05]  /*7c10*/  BRA `(.L_x_27) ;  /* 0xffffffa000747947 */ /* 0x000fea000383ffff */
.L_x_34:
[----:B0-----:R0:W1:Y:S02]  /*7c20*/  SYNCS.PHASECHK.TRANS64.TRYWAIT P0, [R96+URZ+0x8], R3 ;  /* 0x00000803600075a7 */ /* 0x001064000800017f */
[----:B-1----:R-:W-:Y:S05]  /*7c30*/  @!P0 NANOSLEEP.SYNCS 0x989680 ;  /* 0x009896800000895d */ /* 0x002fea0003900000 */
[----:B------:R-:W1:Y:S02]  /*7c40*/  @!P0 SYNCS.PHASECHK.TRANS64 P0, [R96+URZ+0x8], R3 ;  /* 0x00000803600085a7 */ /* 0x000e64000800007f */
[----:B-1----:R-:W-:Y:S05]  /*7c50*/  @!P0 BRA `(.L_x_34) ;  /* 0xfffffffc00f08947 */ /* 0x002fea000383ffff */
[----:B------:R-:W-:Y:S05]  /*7c60*/  BRA `(.L_x_188) ;  /* 0xffffffa400907947 */ /* 0x000fea000383ffff */
.L_x_167:
[----:B------:R-:W-:Y:S01]  /*7c70*/  BSSY B1, `(.L_x_189) ;  /* 0x0000006000017945 */ /* 0x000fe20003800000 */
[----:B------:R-:W-:-:S07]  /*7c80*/  IMAD.MOV.U32 R15, RZ, RZ, -0x1 ;  /* 0xffffffffff0f7424 */ /* 0x000fce00078e00ff */
[----:B--2---:R-:W-:Y:S05]  /*7c90*/  WARPSYNC.COLLECTIVE R15, `(.L_x_190) ;  /* 0x000000000f0c7348 */ /* 0x004fea0003c00000 */
[----:B------:R-:W-:Y:S02]  /*7ca0*/  ELECT P6, UR62, PT ;  /* 0x00000000003e782f */ /* 0x000fe400038c0000 */
[----:B------:R-:W-:Y:S01]  /*7cb0*/  MOV R14, UR62 ;  /* 0x0000003e000e7c02 */ /* 0x000fe20008000f00 */
[----:B--2---:R-:W-:Y:S10]  /*7cc0*/  ENDCOLLECTIVE ;  /* 0x000000000000791b */ /* 0x004ff40003800000 */
.L_x_190:
[----:B------:R-:W-:Y:S05]  /*7cd0*/  BSYNC B1 ;  /* 0x0000000000017941 */ /* 0x000fea0003800000 */
.L_x_189:
[----:B------:R-:W-:Y:S05]  /*7ce0*/  BRA `(.L_x_191) ;  /* 0xffffffec00f07947 */ /* 0x000fea000383ffff */
.L_x_170:
[----:B0-----:R0:W1:Y:S02]  /*7cf0*/  SYNCS.PHASECHK.TRANS64.TRYWAIT P1, [R12+URZ+0x20], R3 ;  /* 0x000020030c0075a7 */ /* 0x001064000802017f */
[----:B-1----:R-:W-:Y:S05]  /*7d00*/  @!P1 NANOSLEEP.SYNCS 0x989680 ;  /* 0x009896800000995d */ /* 0x002fea0003900000 */
[----:B------:R-:W1:Y:S02]  /*7d10*/  @!P1 SYNCS.PHASECHK.TRANS64 P1, [R12+URZ+0x20], R3 ;  /* 0x000020030c0095a7 */ /* 0x000e64000802007f */
[----:B-1----:R-:W-:Y:S05]  /*7d20*/  @!P1 BRA `(.L_x_170) ;  /* 0xfffffffc00f09947 */ /* 0x002fea000383ffff */
[----:B------:R-:W-:Y:S05]  /*7d30*/  BRA `(.L_x_192) ;  /* 0xfffffff0002c7947 */ /* 0x000fea000383ffff */
.L_x_179:
[----:B------:R-:W-:Y:S01]  /*7d40*/  BSSY B0, `(.L_x_193) ;  /* 0x0000006000007945 */ /* 0x000fe20003800000 */
[----:B------:R-:W-:-:S07]  /*7d50*/  IMAD.MOV.U32 R15, RZ, RZ, -0x1 ;  /* 0xffffffffff0f7424 */ /* 0x000fce00078e00ff */
[----:B--2---:R-:W-:Y:S05]  /*7d60*/  WARPSYNC.COLLECTIVE R15, `(.L_x_194) ;  /* 0x000000000f0c7348 */ /* 0x004fea0003c00000 */
[----:B------:R-:W-:Y:S02]  /*7d70*/  ELECT P6, UR62, PT ;  /* 0x00000000003e782f */ /* 0x000fe400038c0000 */
[----:B------:R-:W-:Y:S01]  /*7d80*/  MOV R14, UR62 ;  /* 0x0000003e000e7c02 */ /* 0x000fe20008000f00 */
[----:B--2---:R-:W-:Y:S10]  /*7d90*/  ENDCOLLECTIVE ;  /* 0x000000000000791b */ /* 0x004ff40003800000 */
.L_x_194:
[----:B------:R-:W-:Y:S05]  /*7da0*/  BSYNC B0 ;  /* 0x0000000000007941 */ /* 0x000fea0003800000 */
.L_x_193:
[----:B------:R-:W-:Y:S05]  /*7db0*/  BRA `(.L_x_195) ;  /* 0xfffffff800a07947 */ /* 0x000fea000383ffff */
.L_x_183:
[----:B0-----:R0:W1:Y:S02]  /*7dc0*/  SYNCS.PHASECHK.TRANS64.TRYWAIT P0, [R7+URZ], R2 ;  /* 0x00000002070075a7 */ /* 0x001064000800017f */
[----:B-1----:R-:W-:Y:S05]  /*7dd0*/  @!P0 NANOSLEEP.SYNCS 0x989680 ;  /* 0x009896800000895d */ /* 0x002fea0003900000 */
[----:B------:R-:W1:Y:S02]  /*7de0*/  @!P0 SYNCS.PHASECHK.TRANS64 P0, [R7+URZ], R2 ;  /* 0x00000002070085a7 */ /* 0x000e64000800007f */
[----:B-1----:R-:W-:Y:S05]  /*7df0*/  @!P0 BRA `(.L_x_183) ;  /* 0xfffffffc00f08947 */ /* 0x002fea000383ffff */
[----:B------:R-:W-:Y:S05]  /*7e00*/  BRA `(.L_x_196) ;  /* 0xfffffff800e47947 */ /* 0x000fea000383ffff */
.L_x_184:
[----:B0-----:R0:W1:Y:S02]  /*7e10*/  SYNCS.PHASECHK.TRANS64.TRYWAIT P0, [R9+URZ], R4 ;  /* 0x00000004090075a7 */ /* 0x001064000800017f */
[----:B-1----:R-:W-:Y:S05]  /*7e20*/  @!P0 NANOSLEEP.SYNCS 0x989680 ;  /* 0x009896800000895d */ /* 0x002fea0003900000 */
[----:B------:R-:W1:Y:S02]  /*7e30*/  @!P0 SYNCS.PHASECHK.TRANS64 P0, [R9+URZ], R4 ;  /* 0x00000004090085a7 */ /* 0x000e64000800007f */
[----:B-1----:R-:W-:Y:S05]  /*7e40*/  @!P0 BRA `(.L_x_184) ;  /* 0xfffffffc00f08947 */ /* 0x002fea000383ffff */
[----:B------:R-:W-:Y:S05]  /*7e50*/  BRA `(.L_x_197) ;  /* 0xfffffff800f47947 */ /* 0x000fea000383ffff */
.L_x_185:
[----:B-1----:R1:W3:Y:S02]  /*7e60*/  SYNCS.PHASECHK.TRANS64.TRYWAIT P0, [R6+URZ], R5 ;  /* 0x00000005060075a7 */ /* 0x0022e4000800017f */
[----:B---3--:R-:W-:Y:S05]  /*7e70*/  @!P0 NANOSLEEP.SYNCS 0x989680 ;  /* 0x009896800000895d */ /* 0x008fea0003900000 */
[----:B------:R-:W3:Y:S02]  /*7e80*/  @!P0 SYNCS.PHASECHK.TRANS64 P0, [R6+URZ], R5 ;  /* 0x00000005060085a7 */ /* 0x000ee4000800007f */
[----:B---3--:R-:W-:Y:S05]  /*7e90*/  @!P0 BRA `(.L_x_185) ;  /* 0xfffffffc00f08947 */ /* 0x008fea000383ffff */
[----:B------:R-:W-:Y:S05]  /*7ea0*/  BRA `(.L_x_198) ;  /* 0xfffffff800fc7947 */ /* 0x000fea000383ffff */
.L_x_199:
[----:B------:R-:W-:-:S00]  /*7eb0*/  BRA `(.L_x_199) ;  /* 0xfffffffc00fc7947 */ /* 0x000fc0000383ffff */
[----:B------:R-:W-:-:S00]  /*7ec0*/  NOP ;  /* 0x0000000000007918 */ /* 0x000fc00000000000 */
        /* <DEDUP_REMOVED lines=11> */
.L_x_200:


//--------------------- .nv.global.init           --------------------------
	.section	.nv.global.init,"aw",@progbits
.nv.global.init:
	.type		$str$22,@object
	.size		$str$22,($str$23 - $str$22)
$str$22:
        /*0000*/ 	.byte	0x6b, 0x5f, 0x74, 0x69, 0x6c, 0x65, 0x5f, 0x63, 0x6f, 0x75, 0x6e, 0x74, 0x20, 0x3e, 0x3d, 0x20
        /*0010*/ 	.byte	0x31, 0x00
	.type		$str$23,@object
	.size		$str$23,(__unnamed_1 - $str$23)
$str$23:
        /*0012*/ 	.byte	0x2f, 0x74, 0x6d, 0x70, 0x2f, 0x63, 0x75, 0x74, 0x6c, 0x61, 0x73, 0x73, 0x5f, 0x73, 0x77, 0x65
        /*0022*/ 	.byte	0x65, 0x70, 0x5f, 0x73, 0x72, 0x63, 0x2f, 0x69, 0x6e, 0x63, 0x6c, 0x75, 0x64, 0x65, 0x2f, 0x63
        /*0032*/ 	.byte	0x75, 0x74, 0x6c, 0x61, 0x73, 0x73, 0x2f, 0x67, 0x65, 0x6d, 0x6d, 0x2f, 0x63, 0x6f, 0x6c, 0x6c
        /*0042*/ 	.byte	0x65, 0x63, 0x74, 0x69, 0x76, 0x65, 0x2f, 0x73, 0x6d, 0x39, 0x30, 0x5f, 0x6d, 0x6d, 0x61, 0x5f
        /*0052*/ 	.byte	0x74, 0x6d, 0x61, 0x5f, 0x67, 0x6d, 0x6d, 0x61, 0x5f, 0x73, 0x73, 0x5f, 0x77, 0x61, 0x72, 0x70
        /*0062*/ 	.byte	0x73, 0x70, 0x65, 0x63, 0x69, 0x61, 0x6c, 0x69, 0x7a, 0x65, 0x64, 0x2e, 0x68, 0x70, 0x70, 0x00
	.type		__unnamed_1,@object
	.size		__unnamed_1,(.L_0 - __unnamed_1)
__unnamed_1:
        /*0072*/ 	.byte	0x76, 0x6f, 0x69, 0x64, 0x20, 0x63, 0x75, 0x74, 0x6c, 0x61, 0x73, 0x73, 0x3a, 0x3a, 0x67, 0x65
        /* <DEDUP_REMOVED lines=180> */
        /*0bc2*/ 	.byte	0x00
.L_0:


//--------------------- .nv.shared._ZN7cutlass13device_kernelINS_4gemm6kernel13GemmUniversalIN4cute5tupleIJiiiiEEENS1_10collective13CollectiveMmaINS1_34MainloopSm90TmaGmmaWarpSpecializedILi4ENS5_IJNS4_1CILi1EEENSA_ILi2EEESB_EEENS1_32KernelTmaWarpSpecializedPingpongEEENS5_IJNSA_ILi64EEENSA_ILi128EEESG_EEENS_6half_tENS5_IJlSB_lEEESJ_SK_NS4_8TiledMMAINS4_8MMA_AtomIJNS4_4SM904GMMA26MMA_64x128x16_F32F16F16_SSILNSO_5MajorE0ELSQ_0ELNSO_7ScaleInE1ELSR_1EEEEEENS4_6LayoutINS5_IJSB_SB_SB_EEENS5_IJNSA_ILi0EEESW_SW_EEEEENS5_IJNS4_10UnderscoreESZ_SZ_EEEEENS4_23SM90_TMA_LOAD_MULTICASTENS4_14ComposedLayoutINS4_7SwizzleILi3ELi4ELi3EEENS4_18smem_ptr_flag_bitsILi16EEENSU_INS5_IJNSA_ILi8EEESG_EEENS5_IJSG_SB_EEEEEEEvNS4_8identityENS4_13SM90_TMA_LOADES1C_vS1D_EENS_8epilogue10collective6detail29Sm90TmaWarpSpecializedAdapterINS1H_15DefaultEpilogueISJ_SK_SK_NS1G_6thread17LinearCombinationISJ_Li1EffLNS1L_9ScaleType4KindE0ELNS_15FloatRoundStyleE2ESJ_EENS1_15EpilogueDefaultEEEEEvvEEEEvNT_6ParamsE --------------------------
	.section	.nv.shared._ZN7cutlass13device_kernelINS_4gemm6kernel13GemmUniversalIN4cute5tupleIJiiiiEEENS1_10collective13CollectiveMmaINS1_34MainloopSm90TmaGmmaWarpSpecializedILi4ENS5_IJNS4_1CILi1EEENSA_ILi2EEESB_EEENS1_32KernelTmaWarpSpecializedPingpongEEENS5_IJNSA_ILi64EEENSA_ILi128EEESG_EEENS_6half_tENS5_IJlSB_lEEESJ_SK_NS4_8TiledMMAINS4_8MMA_AtomIJNS4_4SM904GMMA26MMA_64x128x16_F32F16F16_SSILNSO_5MajorE0ELSQ_0ELNSO_7ScaleInE1ELSR_1EEEEEENS4_6LayoutINS5_IJSB_SB_SB_EEENS5_IJNSA_ILi0EEESW_SW_EEEEENS5_IJNS4_10UnderscoreESZ_SZ_EEEEENS4_23SM90_TMA_LOAD_MULTICASTENS4_14ComposedLayoutINS4_7SwizzleILi3ELi4ELi3EEENS4_18smem_ptr_flag_bitsILi16EEENSU_INS5_IJNSA_ILi8EEESG_EEENS5_IJSG_SB_EEEEEEEvNS4_8identityENS4_13SM90_TMA_LOADES1C_vS1D_EENS_8epilogue10collective6detail29Sm90TmaWarpSpecializedAdapterINS1H_15DefaultEpilogueISJ_SK_SK_NS1G_6thread17LinearCombinationISJ_Li1EffLNS1L_9ScaleType4KindE0ELNS_15FloatRoundStyleE2ESJ_EENS1_15EpilogueDefaultEEEEEvvEEEEvNT_6ParamsE,"aw",@nobits
	.sectionflags	@""
	.align	16
	.zero		1024


//--------------------- .nv.shared.reserved.0     --------------------------
	.section	.nv.shared.reserved.0,"aw",@nobits
	.weak		__nv_reservedSMEM_offset_0_alias
	.size		__nv_reservedSMEM_offset_0_alias, 0, 0
	.other		__nv_reservedSMEM_offset_0_alias,@"STO_CUDA_RESERVED_SHARED STV_DEFAULT"
__nv_reservedSMEM_offset_0_alias:
	.zero		0


//--------------------- .nv.global                --------------------------
	.section	.nv.global,"aw",@nobits
.nv.global:
	.type		_ZN39_INTERNAL_9f28c702_4_k_cu_92620b57_29314cute1_E,@object
	.size		_ZN39_INTERNAL_9f28c702_4_k_cu_92620b57_29314cute1_E,(_ZN39_INTERNAL_9f28c702_4_k_cu_92620b57_29314cuda3std3__45__cpo6cbeginE - _ZN39_INTERNAL_9f28c702_4_k_cu_92620b57_29314cute1_E)
_ZN39_INTERNAL_9f28c702_4_k_cu_92620b57_29314cute1_E:
	.zero		1
	.type		_ZN39_INTERNAL_9f28c702_4_k_cu_92620b57_29314cuda3std3__45__cpo6cbeginE,@object
	.size		_ZN39_INTERNAL_9f28c702_4_k_cu_92620b57_29314cuda3std3__45__cpo6cbeginE,(_ZN39_INTERNAL_9f28c702_4_k_cu_92620b57_29314cuda3std3__48in_placeE - _ZN39_INTERNAL_9f28c702_4_k_cu_92620b57_29314cuda3std3__45__cpo6cbeginE)
_ZN39_INTERNAL_9f28c702_4_k_cu_92620b57_29314cuda3std3__45__cpo6cbeginE:
	.zero		1
	.type		_ZN39_INTERNAL_9f28c702_4_k_cu_92620b57_29314cuda3std3__48in_placeE,@object
	.size		_ZN39_INTERNAL_9f28c702_4_k_cu_92620b57_29314cuda3std3__48in_placeE,(_ZN39_INTERNAL_9f28c702_4_k_cu_92620b57_29314cuda3std6ranges3__45__cpo9iter_moveE - _ZN39_INTERNAL_9f28c702_4_k_cu_92620b57_29314cuda3std3__48in_placeE)
_ZN39_INTERNAL_9f28c702_4_k_cu_92620b57_29314cuda3std3__48in_placeE:
	.zero		1
	.type		_ZN39_INTERNAL_9f28c702_4_k_cu_92620b57_29314cuda3std6ranges3__45__cpo9iter_moveE,@object
	.size		_ZN39_INTERNAL_9f28c702_4_k_cu_92620b57_29314cuda3std6ranges3__45__cpo9iter_moveE,(_ZN39_INTERNAL_9f28c702_4_k_cu_92620b57_29314cuda3std3__45__cpo5beginE - _ZN39_INTERNAL_9f28c702_4_k_cu_92620b57_29314cuda3std6ranges3__45__cpo9iter_moveE)
_ZN39_INTERNAL_9f28c702_4_k_cu_92620b57_29314cuda3std6ranges3__45__cpo9iter_moveE:
	.zero		1
	.type		_ZN39_INTERNAL_9f28c702_4_k_cu_92620b57_29314cuda3std3__45__cpo5beginE,@object
	.size		_ZN39_INTERNAL_9f28c702_4_k_cu_92620b57_29314cuda3std3__45__cpo5beginE,(_ZN39_INTERNAL_9f28c702_4_k_cu_92620b57_29314cuda3std3__441_GLOBAL__N__9f28c702_4_k_cu_92620b57_29316ignoreE - _ZN39_INTERNAL_9f28c702_4_k_cu_92620b57_29314cuda3std3__45__cpo5beginE)
_ZN39_INTERNAL_9f28c702_4_k_cu_92620b57_29314cuda3std3__45__cpo5beginE:
	.zero		1
	.type		_ZN39_INTERNAL_9f28c702_4_k_cu_92620b57_29314cuda3std3__441_GLOBAL__N__9f28c702_4_k_cu_92620b57_29316ignoreE,@object
	.size		_ZN39_INTERNAL_9f28c702_4_k_cu_92620b57_29314cuda3std3__441_GLOBAL__N__9f28c702_4_k_cu_92620b57_29316ignoreE,(_ZN39_INTERNAL_9f28c702_4_k_cu_92620b57_29314cute7productE - _ZN39_INTERNAL_9f28c702_4_k_cu_92620b57_29314cuda3std3__441_GLOBAL__N__9f28c702_4_k_cu_92620b57_29316ignoreE)
_ZN39_INTERNAL_9f28c702_4_k_cu_92620b57_29314cuda3std3__441_GLOBAL__N__9f28c702_4_k_cu_92620b57_29316ignoreE:
	.zero		1
	.type		_ZN39_INTERNAL_9f28c702_4_k_cu_92620b57_29314cute7productE,@object
	.size		_ZN39_INTERNAL_9f28c702_4_k_cu_92620b57_29314cute7productE,(_ZN39_INTERNAL_9f28c702_4_k_cu_92620b57_29314cuda3std3__45__cpo3endE - _ZN39_INTERNAL_9f28c702_4_k_cu_92620b57_29314cute7productE)
_ZN39_INTERNAL_9f28c702_4_k_cu_92620b57_29314cute7productE:
	.zero		1
	.type		_ZN39_INTERNAL_9f28c702_4_k_cu_92620b57_29314cuda3std3__45__cpo3endE,@object
	.size		_ZN39_INTERNAL_9f28c702_4_k_cu_92620b57_29314cuda3std3__45__cpo3endE,(_ZN39_INTERNAL_9f28c702_4_k_cu_92620b57_29314cuda3std3__419piecewise_constructE - _ZN39_INTERNAL_9f28c702_4_k_cu_92620b57_29314cuda3std3__45__cpo3endE)
_ZN39_INTERNAL_9f28c702_4_k_cu_92620b57_29314cuda3std3__45__cpo3endE:
	.zero		1
	.type		_ZN39_INTERNAL_9f28c702_4_k_cu_92620b57_29314cuda3std3__419piecewise_constructE,@object
	.size		_ZN39_INTERNAL_9f28c702_4_k_cu_92620b57_29314cuda3std3__419piecewise_constructE,(_ZN39_INTERNAL_9f28c702_4_k_cu_92620b57_29314cuda3std3__45__cpo4cendE - _ZN39_INTERNAL_9f28c702_4_k_cu_92620b57_29314cuda3std3__419piecewise_constructE)
_ZN39_INTERNAL_9f28c702_4_k_cu_92620b57_29314cuda3std3__419piecewise_constructE:
	.zero		1
	.type		_ZN39_INTERNAL_9f28c702_4_k_cu_92620b57_29314cuda3std3__45__cpo4cendE,@object
	.size		_ZN39_INTERNAL_9f28c702_4_k_cu_92620b57_29314cuda3std3__45__cpo4cendE,(_ZN39_INTERNAL_9f28c702_4_k_cu_92620b57_29314cuda3std6ranges3__45__cpo4swapE - _ZN39_INTERNAL_9f28c702_4_k_cu_92620b57_29314cuda3std3__45__cpo4cendE)
_ZN39_INTERNAL_9f28c702_4_k_cu_92620b57_29314cuda3std3__45__cpo4cendE:
	.zero		1
	.type		_ZN39_INTERNAL_9f28c702_4_k_cu_92620b57_29314cuda3std6ranges3__45__cpo4swapE,@object
	.size		_ZN39_INTERNAL_9f28c702_4_k_cu_92620b57_29314cuda3std6ranges3__45__cpo4swapE,(.L_8 - _ZN39_INTERNAL_9f28c702_4_k_cu_92620b57_29314cuda3std6ranges3__45__cpo4swapE)
_ZN39_INTERNAL_9f28c702_4_k_cu_92620b57_29314cuda3std6ranges3__45__cpo4swapE:
	.zero		1
.L_8:


//--------------------- .nv.constant0._ZN7cutlass13device_kernelINS_4gemm6kernel13GemmUniversalIN4cute5tupleIJiiiiEEENS1_10collective13CollectiveMmaINS1_34MainloopSm90TmaGmmaWarpSpecializedILi4ENS5_IJNS4_1CILi1EEENSA_ILi2EEESB_EEENS1_32KernelTmaWarpSpecializedPingpongEEENS5_IJNSA_ILi64EEENSA_ILi128EEESG_EEENS_6half_tENS5_IJlSB_lEEESJ_SK_NS4_8TiledMMAINS4_8MMA_AtomIJNS4_4SM904GMMA26MMA_64x128x16_F32F16F16_SSILNSO_5MajorE0ELSQ_0ELNSO_7ScaleInE1ELSR_1EEEEEENS4_6LayoutINS5_IJSB_SB_SB_EEENS5_IJNSA_ILi0EEESW_SW_EEEEENS5_IJNS4_10UnderscoreESZ_SZ_EEEEENS4_23SM90_TMA_LOAD_MULTICASTENS4_14ComposedLayoutINS4_7SwizzleILi3ELi4ELi3EEENS4_18smem_ptr_flag_bitsILi16EEENSU_INS5_IJNSA_ILi8EEESG_EEENS5_IJSG_SB_EEEEEEEvNS4_8identityENS4_13SM90_TMA_LOADES1C_vS1D_EENS_8epilogue10collective6detail29Sm90TmaWarpSpecializedAdapterINS1H_15DefaultEpilogueISJ_SK_SK_NS1G_6thread17LinearCombinationISJ_Li1EffLNS1L_9ScaleType4KindE0ELNS_15FloatRoundStyleE2ESJ_EENS1_15EpilogueDefaultEEEEEvvEEEEvNT_6ParamsE --------------------------
	.section	.nv.constant0._ZN7cutlass13device_kernelINS_4gemm6kernel13GemmUniversalIN4cute5tupleIJiiiiEEENS1_10collective13CollectiveMmaINS1_34MainloopSm90TmaGmmaWarpSpecializedILi4ENS5_IJNS4_1CILi1EEENSA_ILi2EEESB_EEENS1_32KernelTmaWarpSpecializedPingpongEEENS5_IJNSA_ILi64EEENSA_ILi128EEESG_EEENS_6half_tENS5_IJlSB_lEEESJ_SK_NS4_8TiledMMAINS4_8MMA_AtomIJNS4_4SM904GMMA26MMA_64x128x16_F32F16F16_SSILNSO_5MajorE0ELSQ_0ELNSO_7ScaleInE1ELSR_1EEEEEENS4_6LayoutINS5_IJSB_SB_SB_EEENS5_IJNSA_ILi0EEESW_SW_EEEEENS5_IJNS4_10UnderscoreESZ_SZ_EEEEENS4_23SM90_TMA_LOAD_MULTICASTENS4_14ComposedLayoutINS4_7SwizzleILi3ELi4ELi3EEENS4_18smem_ptr_flag_bitsILi16EEENSU_INS5_IJNSA_ILi8EEESG_EEENS5_IJSG_SB_EEEEEEEvNS4_8identityENS4_13SM90_TMA_LOADES1C_vS1D_EENS_8epilogue10collective6detail29Sm90TmaWarpSpecializedAdapterINS1H_15DefaultEpilogueISJ_SK_SK_NS1G_6thread17LinearCombinationISJ_Li1EffLNS1L_9ScaleType4KindE0ELNS_15FloatRoundStyleE2ESJ_EENS1_15EpilogueDefaultEEEEEvvEEEEvNT_6ParamsE,"a",@progbits
	.sectionflags	@""
	.align	4
.nv.constant0._ZN7cutlass13device_kernelINS_4gemm6kernel13GemmUniversalIN4cute5tupleIJiiiiEEENS1_10collective13CollectiveMmaINS1_34MainloopSm90TmaGmmaWarpSpecializedILi4ENS5_IJNS4_1CILi1EEENSA_ILi2EEESB_EEENS1_32KernelTmaWarpSpecializedPingpongEEENS5_IJNSA_ILi64EEENSA_ILi128EEESG_EEENS_6half_tENS5_IJlSB_lEEESJ_SK_NS4_8TiledMMAINS4_8MMA_AtomIJNS4_4SM904GMMA26MMA_64x128x16_F32F16F16_SSILNSO_5MajorE0ELSQ_0ELNSO_7ScaleInE1ELSR_1EEEEEENS4_6LayoutINS5_IJSB_SB_SB_EEENS5_IJNSA_ILi0EEESW_SW_EEEEENS5_IJNS4_10UnderscoreESZ_SZ_EEEEENS4_23SM90_TMA_LOAD_MULTICASTENS4_14ComposedLayoutINS4_7SwizzleILi3ELi4ELi3EEENS4_18smem_ptr_flag_bitsILi16EEENSU_INS5_IJNSA_ILi8EEESG_EEENS5_IJSG_SB_EEEEEEEvNS4_8identityENS4_13SM90_TMA_LOADES1C_vS1D_EENS_8epilogue10collective6detail29Sm90TmaWarpSpecializedAdapterINS1H_15DefaultEpilogueISJ_SK_SK_NS1G_6thread17LinearCombinationISJ_Li1EffLNS1L_9ScaleType4KindE0ELNS_15FloatRoundStyleE2ESJ_EENS1_15EpilogueDefaultEEEEEvvEEEEvNT_6ParamsE:
	.zero		1664


//--------------------- SYMBOLS --------------------------

	.type		.nv.reservedSmem.offset0,@object
	.size		.nv.reservedSmem.offset0,0x4
	.type		__assertfail,@function
